//
// Generated by NVIDIA NVVM Compiler
//
// Compiler Build ID: CL-36424714
// Cuda compilation tools, release 13.0, V13.0.88
// Based on NVVM 20.0.0
//

.version 9.0
.target sm_100
.address_size 64

	// .globl	_Z14compute_kerneliiiidPdS_

.visible .entry _Z14compute_kerneliiiidPdS_(
	.param .u32 _Z14compute_kerneliiiidPdS__param_0,
	.param .u32 _Z14compute_kerneliiiidPdS__param_1,
	.param .u32 _Z14compute_kerneliiiidPdS__param_2,
	.param .u32 _Z14compute_kerneliiiidPdS__param_3,
	.param .f64 _Z14compute_kerneliiiidPdS__param_4,
	.param .u64 .ptr .align 1 _Z14compute_kerneliiiidPdS__param_5,
	.param .u64 .ptr .align 1 _Z14compute_kerneliiiidPdS__param_6
)
{
	.reg .pred 	%p<81>;
	.reg .b32 	%r<264>;
	.reg .b64 	%rd<184>;
	.reg .b64 	%fd<198>;

	ld.param.u32 	%r108, [_Z14compute_kerneliiiidPdS__param_0];
	ld.param.u32 	%r110, [_Z14compute_kerneliiiidPdS__param_2];
	ld.param.u32 	%r111, [_Z14compute_kerneliiiidPdS__param_3];
	ld.param.f64 	%fd3, [_Z14compute_kerneliiiidPdS__param_4];
	ld.param.u64 	%rd7, [_Z14compute_kerneliiiidPdS__param_5];
	ld.param.u64 	%rd8, [_Z14compute_kerneliiiidPdS__param_6];
	cvta.to.global.u64 	%rd1, %rd7;
	cvta.to.global.u64 	%rd2, %rd8;
	add.f64 	%fd4, %fd3, %fd3;
	mul.f64 	%fd1, %fd3, %fd4;
	mov.u32 	%r112, %tid.x;
	mov.u32 	%r113, %ctaid.x;
	mov.u32 	%r1, %ntid.x;
	mad.lo.s32 	%r224, %r113, %r1, %r112;
	setp.ge.s32 	%p1, %r224, %r111;
	@%p1 bra 	$L__BB0_99;
	ld.param.u32 	%r221, [_Z14compute_kerneliiiidPdS__param_1];
	setp.lt.s32 	%p2, %r110, 3;
	add.s32 	%r3, %r108, -1;
	add.s32 	%r114, %r221, -1;
	mul.lo.s32 	%r4, %r114, %r108;
	mov.u32 	%r115, %nctaid.x;
	mul.lo.s32 	%r5, %r1, %r115;
	@%p2 bra 	$L__BB0_68;
	and.b32  	%r6, %r108, 15;
	and.b32  	%r7, %r108, 7;
	and.b32  	%r8, %r108, 3;
	add.s32 	%r156, %r108, -2;
	and.b32  	%r9, %r156, -4;
	and.b32  	%r10, %r108, 1;
	and.b32  	%r11, %r108, 2147483640;
	mul.wide.u32 	%rd117, %r108, 8;
	cvt.u64.u32 	%rd97, %r108;
$L__BB0_3:
	setp.lt.s32 	%p37, %r108, 3;
	mul.lo.s32 	%r13, %r224, %r110;
	@%p37 bra 	$L__BB0_15;
	mov.b32 	%r241, 1;
$L__BB0_5:
	mov.u32 	%r50, %r241;
	add.s32 	%r159, %r108, -3;
	setp.lt.u32 	%p38, %r159, 3;
	add.s32 	%r160, %r110, -2;
	mad.lo.s32 	%r161, %r224, %r160, %r50;
	add.s32 	%r162, %r161, -1;
	cvt.rn.f64.s32 	%fd51, %r162;
	mul.f64 	%fd52, %fd3, %fd51;
	add.f64 	%fd53, %fd52, 0dBFF0000000000000;
	mul.f64 	%fd2, %fd52, %fd53;
	add.s32 	%r163, %r50, %r13;
	mul.lo.s32 	%r51, %r163, %r108;
	mov.b32 	%r246, 1;
	@%p38 bra 	$L__BB0_9;
	add.s32 	%r165, %r13, %r50;
	add.s32 	%r166, %r165, -1;
	mul.lo.s32 	%r242, %r108, %r166;
	mov.b32 	%r244, 0;
	mov.u32 	%r243, %r51;
$L__BB0_7:
	.pragma "nounroll";
	add.s32 	%r167, %r244, 1;
	cvt.rn.f64.u32 	%fd54, %r167;
	mul.f64 	%fd55, %fd3, %fd54;
	add.s32 	%r168, %r243, 1;
	mul.wide.s32 	%rd73, %r168, 8;
	add.s64 	%rd74, %rd1, %rd73;
	ld.global.f64 	%fd56, [%rd74+-8];
	ld.global.f64 	%fd57, [%rd74+8];
	add.f64 	%fd58, %fd56, %fd57;
	add.s32 	%r169, %r242, 1;
	mul.wide.s32 	%rd75, %r169, 8;
	add.s64 	%rd76, %rd1, %rd75;
	ld.global.f64 	%fd59, [%rd76];
	add.f64 	%fd60, %fd58, %fd59;
	cvt.u64.u32 	%rd77, %r108;
	mul.wide.u32 	%rd78, %r108, 8;
	add.s64 	%rd79, %rd74, %rd78;
	ld.global.f64 	%fd61, [%rd79];
	add.f64 	%fd62, %fd60, %fd61;
	add.f64 	%fd63, %fd55, 0dBFF0000000000000;
	fma.rn.f64 	%fd64, %fd55, %fd63, %fd2;
	mul.f64 	%fd65, %fd1, %fd64;
	sub.f64 	%fd66, %fd62, %fd65;
	mul.f64 	%fd67, %fd66, 0d3FD0000000000000;
	add.s64 	%rd80, %rd2, %rd73;
	st.global.f64 	[%rd80], %fd67;
	add.s32 	%r170, %r244, 2;
	cvt.rn.f64.u32 	%fd68, %r170;
	mul.f64 	%fd69, %fd3, %fd68;
	ld.global.f64 	%fd70, [%rd74];
	cvt.s64.s32 	%rd81, %r51;
	cvt.s64.s32 	%rd82, %r167;
	add.s64 	%rd83, %rd82, %rd81;
	shl.b64 	%rd84, %rd83, 3;
	add.s64 	%rd85, %rd84, %rd1;
	ld.global.f64 	%fd71, [%rd85+16];
	add.f64 	%fd72, %fd70, %fd71;
	sub.s64 	%rd86, %rd83, %rd77;
	shl.b64 	%rd87, %rd86, 3;
	add.s64 	%rd88, %rd1, %rd87;
	ld.global.f64 	%fd73, [%rd88+8];
	add.f64 	%fd74, %fd72, %fd73;
	add.s64 	%rd89, %rd83, %rd77;
	shl.b64 	%rd90, %rd89, 3;
	add.s64 	%rd91, %rd1, %rd90;
	ld.global.f64 	%fd75, [%rd91+8];
	add.f64 	%fd76, %fd74, %fd75;
	add.f64 	%fd77, %fd69, 0dBFF0000000000000;
	fma.rn.f64 	%fd78, %fd69, %fd77, %fd2;
	mul.f64 	%fd79, %fd1, %fd78;
	sub.f64 	%fd80, %fd76, %fd79;
	mul.f64 	%fd81, %fd80, 0d3FD0000000000000;
	add.s64 	%rd92, %rd2, %rd84;
	st.global.f64 	[%rd92+8], %fd81;
	add.s32 	%r171, %r244, 3;
	cvt.rn.f64.u32 	%fd82, %r171;
	mul.f64 	%fd83, %fd3, %fd82;
	ld.global.f64 	%fd84, [%rd85+8];
	ld.global.f64 	%fd85, [%rd85+24];
	add.f64 	%fd86, %fd84, %fd85;
	ld.global.f64 	%fd87, [%rd88+16];
	add.f64 	%fd88, %fd86, %fd87;
	ld.global.f64 	%fd89, [%rd91+16];
	add.f64 	%fd90, %fd88, %fd89;
	add.f64 	%fd91, %fd83, 0dBFF0000000000000;
	fma.rn.f64 	%fd92, %fd83, %fd91, %fd2;
	mul.f64 	%fd93, %fd1, %fd92;
	sub.f64 	%fd94, %fd90, %fd93;
	mul.f64 	%fd95, %fd94, 0d3FD0000000000000;
	st.global.f64 	[%rd92+16], %fd95;
	add.s32 	%r244, %r244, 4;
	cvt.rn.f64.u32 	%fd96, %r244;
	mul.f64 	%fd97, %fd3, %fd96;
	ld.global.f64 	%fd98, [%rd85+16];
	ld.global.f64 	%fd99, [%rd85+32];
	add.f64 	%fd100, %fd98, %fd99;
	ld.global.f64 	%fd101, [%rd88+24];
	add.f64 	%fd102, %fd100, %fd101;
	ld.global.f64 	%fd103, [%rd91+24];
	add.f64 	%fd104, %fd102, %fd103;
	add.f64 	%fd105, %fd97, 0dBFF0000000000000;
	fma.rn.f64 	%fd106, %fd97, %fd105, %fd2;
	mul.f64 	%fd107, %fd1, %fd106;
	sub.f64 	%fd108, %fd104, %fd107;
	mul.f64 	%fd109, %fd108, 0d3FD0000000000000;
	st.global.f64 	[%rd92+24], %fd109;
	add.s32 	%r243, %r243, 4;
	add.s32 	%r242, %r242, 4;
	setp.ne.s32 	%p39, %r244, %r9;
	@%p39 bra 	$L__BB0_7;
	add.s32 	%r246, %r244, 1;
$L__BB0_9:
	add.s32 	%r172, %r108, -2;
	and.b32  	%r173, %r172, 3;
	setp.eq.s32 	%p40, %r173, 0;
	@%p40 bra 	$L__BB0_14;
	setp.eq.s32 	%p41, %r8, 3;
	@%p41 bra 	$L__BB0_12;
	cvt.rn.f64.u32 	%fd110, %r246;
	mul.f64 	%fd111, %fd3, %fd110;
	add.s32 	%r174, %r246, %r51;
	mul.wide.s32 	%rd93, %r174, 8;
	add.s64 	%rd94, %rd1, %rd93;
	ld.global.f64 	%fd112, [%rd94+-8];
	ld.global.f64 	%fd113, [%rd94+8];
	add.f64 	%fd114, %fd112, %fd113;
	sub.s32 	%r175, %r174, %r108;
	mul.wide.s32 	%rd95, %r175, 8;
	add.s64 	%rd96, %rd1, %rd95;
	ld.global.f64 	%fd115, [%rd96];
	add.f64 	%fd116, %fd114, %fd115;
	add.s64 	%rd99, %rd94, %rd117;
	ld.global.f64 	%fd117, [%rd99];
	add.f64 	%fd118, %fd116, %fd117;
	add.f64 	%fd119, %fd111, 0dBFF0000000000000;
	fma.rn.f64 	%fd120, %fd111, %fd119, %fd2;
	mul.f64 	%fd121, %fd1, %fd120;
	sub.f64 	%fd122, %fd118, %fd121;
	mul.f64 	%fd123, %fd122, 0d3FD0000000000000;
	add.s64 	%rd100, %rd2, %rd93;
	st.global.f64 	[%rd100], %fd123;
	add.s32 	%r176, %r246, 1;
	cvt.rn.f64.u32 	%fd124, %r176;
	mul.f64 	%fd125, %fd3, %fd124;
	ld.global.f64 	%fd126, [%rd94];
	cvt.s64.s32 	%rd101, %r51;
	cvt.s64.s32 	%rd102, %r246;
	add.s64 	%rd103, %rd102, %rd101;
	shl.b64 	%rd104, %rd103, 3;
	add.s64 	%rd105, %rd104, %rd1;
	ld.global.f64 	%fd127, [%rd105+16];
	add.f64 	%fd128, %fd126, %fd127;
	sub.s64 	%rd106, %rd103, %rd97;
	shl.b64 	%rd107, %rd106, 3;
	add.s64 	%rd108, %rd1, %rd107;
	ld.global.f64 	%fd129, [%rd108+8];
	add.f64 	%fd130, %fd128, %fd129;
	add.s64 	%rd109, %rd103, %rd97;
	shl.b64 	%rd110, %rd109, 3;
	add.s64 	%rd111, %rd1, %rd110;
	ld.global.f64 	%fd131, [%rd111+8];
	add.f64 	%fd132, %fd130, %fd131;
	add.f64 	%fd133, %fd125, 0dBFF0000000000000;
	fma.rn.f64 	%fd134, %fd125, %fd133, %fd2;
	mul.f64 	%fd135, %fd1, %fd134;
	sub.f64 	%fd136, %fd132, %fd135;
	mul.f64 	%fd137, %fd136, 0d3FD0000000000000;
	add.s64 	%rd112, %rd2, %rd104;
	st.global.f64 	[%rd112+8], %fd137;
	add.s32 	%r246, %r246, 2;
$L__BB0_12:
	setp.eq.s32 	%p42, %r10, 0;
	@%p42 bra 	$L__BB0_14;
	cvt.rn.f64.u32 	%fd138, %r246;
	mul.f64 	%fd139, %fd3, %fd138;
	add.s32 	%r177, %r246, %r51;
	mul.wide.s32 	%rd113, %r177, 8;
	add.s64 	%rd114, %rd1, %rd113;
	ld.global.f64 	%fd140, [%rd114+-8];
	ld.global.f64 	%fd141, [%rd114+8];
	add.f64 	%fd142, %fd140, %fd141;
	sub.s32 	%r178, %r177, %r108;
	mul.wide.s32 	%rd115, %r178, 8;
	add.s64 	%rd116, %rd1, %rd115;
	ld.global.f64 	%fd143, [%rd116];
	add.f64 	%fd144, %fd142, %fd143;
	add.s64 	%rd118, %rd114, %rd117;
	ld.global.f64 	%fd145, [%rd118];
	add.f64 	%fd146, %fd144, %fd145;
	add.f64 	%fd147, %fd139, 0dBFF0000000000000;
	fma.rn.f64 	%fd148, %fd139, %fd147, %fd2;
	mul.f64 	%fd149, %fd1, %fd148;
	sub.f64 	%fd150, %fd146, %fd149;
	mul.f64 	%fd151, %fd150, 0d3FD0000000000000;
	add.s64 	%rd119, %rd2, %rd113;
	st.global.f64 	[%rd119], %fd151;
$L__BB0_14:
	add.s32 	%r241, %r50, 1;
	add.s32 	%r179, %r110, -2;
	setp.eq.s32 	%p43, %r50, %r179;
	@%p43 bra 	$L__BB0_15;
	bra.uni 	$L__BB0_5;
$L__BB0_15:
	add.s32 	%r48, %r7, -1;
	add.s32 	%r49, %r8, -1;
	setp.eq.s32 	%p44, %r224, 0;
	@%p44 bra 	$L__BB0_16;
	bra.uni 	$L__BB0_54;
$L__BB0_16:
	setp.gt.s32 	%p55, %r108, 0;
	@%p55 bra 	$L__BB0_43;
$L__BB0_17:
	ld.param.u32 	%r223, [_Z14compute_kerneliiiidPdS__param_1];
	add.s32 	%r21, %r13, %r110;
	setp.eq.s32 	%p63, %r21, %r223;
	@%p63 bra 	$L__BB0_21;
	setp.gt.s32 	%p64, %r108, 0;
	mul.lo.s32 	%r22, %r21, %r108;
	@%p64 bra 	$L__BB0_19;
	bra.uni 	$L__BB0_22;
$L__BB0_19:
	setp.lt.u32 	%p65, %r3, 7;
	mov.b32 	%r233, 0;
	@%p65 bra 	$L__BB0_35;
	mov.b32 	%r227, 0;
	bra.uni 	$L__BB0_34;
$L__BB0_21:
	setp.gt.s32 	%p72, %r108, 0;
	@%p72 bra 	$L__BB0_23;
$L__BB0_22:
	add.s32 	%r224, %r224, %r5;
	setp.lt.s32 	%p80, %r224, %r111;
	@%p80 bra 	$L__BB0_3;
	bra.uni 	$L__BB0_99;
$L__BB0_23:
	setp.lt.u32 	%p73, %r3, 7;
	mov.b32 	%r230, 0;
	@%p73 bra 	$L__BB0_26;
	mov.b32 	%r228, 0;
$L__BB0_25:
	.pragma "nounroll";
	not.b32 	%r213, %r228;
	add.s32 	%r214, %r4, %r213;
	mul.wide.s32 	%rd172, %r214, 8;
	add.s64 	%rd173, %rd2, %rd172;
	mov.b64 	%rd174, 0;
	st.global.u64 	[%rd173], %rd174;
	st.global.u64 	[%rd173+-8], %rd174;
	st.global.u64 	[%rd173+-16], %rd174;
	st.global.u64 	[%rd173+-24], %rd174;
	st.global.u64 	[%rd173+-32], %rd174;
	st.global.u64 	[%rd173+-40], %rd174;
	st.global.u64 	[%rd173+-48], %rd174;
	st.global.u64 	[%rd173+-56], %rd174;
	add.s32 	%r228, %r228, 8;
	setp.eq.s32 	%p74, %r228, %r11;
	mov.u32 	%r230, %r11;
	@%p74 bra 	$L__BB0_26;
	bra.uni 	$L__BB0_25;
$L__BB0_26:
	setp.eq.s32 	%p75, %r7, 0;
	@%p75 bra 	$L__BB0_22;
	setp.lt.u32 	%p76, %r48, 3;
	@%p76 bra 	$L__BB0_29;
	not.b32 	%r215, %r230;
	add.s32 	%r216, %r4, %r215;
	mul.wide.s32 	%rd175, %r216, 8;
	add.s64 	%rd176, %rd2, %rd175;
	mov.b64 	%rd177, 0;
	st.global.u64 	[%rd176], %rd177;
	st.global.u64 	[%rd176+-8], %rd177;
	st.global.u64 	[%rd176+-16], %rd177;
	st.global.u64 	[%rd176+-24], %rd177;
	add.s32 	%r230, %r230, 4;
$L__BB0_29:
	setp.eq.s32 	%p77, %r8, 0;
	@%p77 bra 	$L__BB0_22;
	setp.eq.s32 	%p78, %r49, 0;
	@%p78 bra 	$L__BB0_32;
	not.b32 	%r217, %r230;
	add.s32 	%r218, %r4, %r217;
	mul.wide.s32 	%rd178, %r218, 8;
	add.s64 	%rd179, %rd2, %rd178;
	mov.b64 	%rd180, 0;
	st.global.u64 	[%rd179], %rd180;
	st.global.u64 	[%rd179+-8], %rd180;
	add.s32 	%r230, %r230, 2;
$L__BB0_32:
	setp.eq.s32 	%p79, %r10, 0;
	@%p79 bra 	$L__BB0_22;
	not.b32 	%r219, %r230;
	add.s32 	%r220, %r4, %r219;
	mul.wide.s32 	%rd181, %r220, 8;
	add.s64 	%rd182, %rd2, %rd181;
	mov.b64 	%rd183, 0;
	st.global.u64 	[%rd182], %rd183;
	bra.uni 	$L__BB0_22;
$L__BB0_34:
	.pragma "nounroll";
	add.s32 	%r199, %r227, %r108;
	not.b32 	%r200, %r199;
	add.s32 	%r201, %r22, %r200;
	mul.wide.s32 	%rd156, %r201, 8;
	add.s64 	%rd157, %rd2, %rd156;
	ld.global.f64 	%fd183, [%rd157];
	mul.wide.u32 	%rd158, %r108, 8;
	add.s64 	%rd159, %rd157, %rd158;
	st.global.f64 	[%rd159], %fd183;
	ld.global.f64 	%fd184, [%rd157+-8];
	st.global.f64 	[%rd159+-8], %fd184;
	ld.global.f64 	%fd185, [%rd157+-16];
	st.global.f64 	[%rd159+-16], %fd185;
	ld.global.f64 	%fd186, [%rd157+-24];
	st.global.f64 	[%rd159+-24], %fd186;
	ld.global.f64 	%fd187, [%rd157+-32];
	st.global.f64 	[%rd159+-32], %fd187;
	ld.global.f64 	%fd188, [%rd157+-40];
	st.global.f64 	[%rd159+-40], %fd188;
	ld.global.f64 	%fd189, [%rd157+-48];
	st.global.f64 	[%rd159+-48], %fd189;
	ld.global.f64 	%fd190, [%rd157+-56];
	st.global.f64 	[%rd159+-56], %fd190;
	add.s32 	%r227, %r227, 8;
	setp.eq.s32 	%p66, %r227, %r11;
	mov.u32 	%r233, %r11;
	@%p66 bra 	$L__BB0_35;
	bra.uni 	$L__BB0_34;
$L__BB0_35:
	setp.eq.s32 	%p67, %r7, 0;
	@%p67 bra 	$L__BB0_22;
	setp.lt.u32 	%p68, %r48, 3;
	@%p68 bra 	$L__BB0_38;
	add.s32 	%r202, %r233, %r108;
	not.b32 	%r203, %r202;
	add.s32 	%r204, %r22, %r203;
	mul.wide.s32 	%rd160, %r204, 8;
	add.s64 	%rd161, %rd2, %rd160;
	ld.global.f64 	%fd191, [%rd161];
	mul.wide.u32 	%rd162, %r108, 8;
	add.s64 	%rd163, %rd161, %rd162;
	st.global.f64 	[%rd163], %fd191;
	ld.global.f64 	%fd192, [%rd161+-8];
	st.global.f64 	[%rd163+-8], %fd192;
	ld.global.f64 	%fd193, [%rd161+-16];
	st.global.f64 	[%rd163+-16], %fd193;
	ld.global.f64 	%fd194, [%rd161+-24];
	st.global.f64 	[%rd163+-24], %fd194;
	add.s32 	%r233, %r233, 4;
$L__BB0_38:
	setp.eq.s32 	%p69, %r8, 0;
	@%p69 bra 	$L__BB0_22;
	setp.eq.s32 	%p70, %r49, 0;
	@%p70 bra 	$L__BB0_41;
	add.s32 	%r205, %r233, %r108;
	not.b32 	%r206, %r205;
	add.s32 	%r207, %r22, %r206;
	mul.wide.s32 	%rd164, %r207, 8;
	add.s64 	%rd165, %rd2, %rd164;
	ld.global.f64 	%fd195, [%rd165];
	mul.wide.u32 	%rd166, %r108, 8;
	add.s64 	%rd167, %rd165, %rd166;
	st.global.f64 	[%rd167], %fd195;
	ld.global.f64 	%fd196, [%rd165+-8];
	st.global.f64 	[%rd167+-8], %fd196;
	add.s32 	%r233, %r233, 2;
$L__BB0_41:
	setp.eq.s32 	%p71, %r10, 0;
	@%p71 bra 	$L__BB0_22;
	add.s32 	%r208, %r233, %r108;
	not.b32 	%r209, %r208;
	add.s32 	%r210, %r22, %r209;
	mul.wide.s32 	%rd168, %r210, 8;
	add.s64 	%rd169, %rd2, %rd168;
	ld.global.f64 	%fd197, [%rd169];
	mul.wide.u32 	%rd170, %r108, 8;
	add.s64 	%rd171, %rd169, %rd170;
	st.global.f64 	[%rd171], %fd197;
	bra.uni 	$L__BB0_22;
$L__BB0_43:
	setp.lt.u32 	%p56, %r3, 7;
	mov.b32 	%r236, 0;
	@%p56 bra 	$L__BB0_46;
	mov.b32 	%r226, 0;
$L__BB0_45:
	.pragma "nounroll";
	add.s32 	%r193, %r226, %r108;
	mul.wide.u32 	%rd134, %r193, 8;
	add.s64 	%rd135, %rd2, %rd134;
	mov.b64 	%rd136, 0;
	st.global.u64 	[%rd135], %rd136;
	st.global.u64 	[%rd135+8], %rd136;
	st.global.u64 	[%rd135+16], %rd136;
	st.global.u64 	[%rd135+24], %rd136;
	st.global.u64 	[%rd135+32], %rd136;
	st.global.u64 	[%rd135+40], %rd136;
	st.global.u64 	[%rd135+48], %rd136;
	st.global.u64 	[%rd135+56], %rd136;
	add.s32 	%r226, %r226, 8;
	setp.eq.s32 	%p57, %r226, %r11;
	mov.u32 	%r236, %r11;
	@%p57 bra 	$L__BB0_46;
	bra.uni 	$L__BB0_45;
$L__BB0_46:
	setp.eq.s32 	%p58, %r7, 0;
	@%p58 bra 	$L__BB0_17;
	setp.lt.u32 	%p59, %r48, 3;
	@%p59 bra 	$L__BB0_49;
	add.s32 	%r194, %r236, %r108;
	mul.wide.u32 	%rd137, %r194, 8;
	add.s64 	%rd138, %rd2, %rd137;
	mov.b64 	%rd139, 0;
	st.global.u64 	[%rd138], %rd139;
	cvt.u64.u32 	%rd140, %r236;
	cvt.u64.u32 	%rd141, %r108;
	add.s64 	%rd142, %rd140, %rd141;
	shl.b64 	%rd143, %rd142, 3;
	add.s64 	%rd144, %rd2, %rd143;
	st.global.u64 	[%rd144+8], %rd139;
	st.global.u64 	[%rd144+16], %rd139;
	st.global.u64 	[%rd144+24], %rd139;
	add.s32 	%r236, %r236, 4;
$L__BB0_49:
	setp.eq.s32 	%p60, %r8, 0;
	@%p60 bra 	$L__BB0_17;
	setp.eq.s32 	%p61, %r49, 0;
	@%p61 bra 	$L__BB0_52;
	add.s32 	%r195, %r236, %r108;
	mul.wide.u32 	%rd145, %r195, 8;
	add.s64 	%rd146, %rd2, %rd145;
	mov.b64 	%rd147, 0;
	st.global.u64 	[%rd146], %rd147;
	cvt.u64.u32 	%rd148, %r236;
	cvt.u64.u32 	%rd149, %r108;
	add.s64 	%rd150, %rd148, %rd149;
	shl.b64 	%rd151, %rd150, 3;
	add.s64 	%rd152, %rd2, %rd151;
	st.global.u64 	[%rd152+8], %rd147;
	add.s32 	%r236, %r236, 2;
$L__BB0_52:
	setp.eq.s32 	%p62, %r10, 0;
	@%p62 bra 	$L__BB0_17;
	add.s32 	%r196, %r236, %r108;
	mul.wide.u32 	%rd153, %r196, 8;
	add.s64 	%rd154, %rd2, %rd153;
	mov.b64 	%rd155, 0;
	st.global.u64 	[%rd154], %rd155;
	bra.uni 	$L__BB0_17;
$L__BB0_54:
	setp.gt.s32 	%p45, %r108, 0;
	mul.lo.s32 	%r15, %r13, %r108;
	add.s32 	%r14, %r15, %r108;
	@%p45 bra 	$L__BB0_55;
	bra.uni 	$L__BB0_17;
$L__BB0_55:
	setp.lt.u32 	%p46, %r3, 15;
	mov.b32 	%r239, 0;
	@%p46 bra 	$L__BB0_58;
	mov.b32 	%r225, 0;
$L__BB0_57:
	.pragma "nounroll";
	add.s32 	%r182, %r225, %r14;
	mul.wide.s32 	%rd120, %r182, 8;
	add.s64 	%rd121, %rd2, %rd120;
	ld.global.f64 	%fd152, [%rd121];
	add.s32 	%r183, %r225, %r15;
	mul.wide.s32 	%rd122, %r183, 8;
	add.s64 	%rd123, %rd2, %rd122;
	st.global.f64 	[%rd123], %fd152;
	ld.global.f64 	%fd153, [%rd121+8];
	st.global.f64 	[%rd123+8], %fd153;
	ld.global.f64 	%fd154, [%rd121+16];
	st.global.f64 	[%rd123+16], %fd154;
	ld.global.f64 	%fd155, [%rd121+24];
	st.global.f64 	[%rd123+24], %fd155;
	ld.global.f64 	%fd156, [%rd121+32];
	st.global.f64 	[%rd123+32], %fd156;
	ld.global.f64 	%fd157, [%rd121+40];
	st.global.f64 	[%rd123+40], %fd157;
	ld.global.f64 	%fd158, [%rd121+48];
	st.global.f64 	[%rd123+48], %fd158;
	ld.global.f64 	%fd159, [%rd121+56];
	st.global.f64 	[%rd123+56], %fd159;
	ld.global.f64 	%fd160, [%rd121+64];
	st.global.f64 	[%rd123+64], %fd160;
	ld.global.f64 	%fd161, [%rd121+72];
	st.global.f64 	[%rd123+72], %fd161;
	ld.global.f64 	%fd162, [%rd121+80];
	st.global.f64 	[%rd123+80], %fd162;
	ld.global.f64 	%fd163, [%rd121+88];
	st.global.f64 	[%rd123+88], %fd163;
	ld.global.f64 	%fd164, [%rd121+96];
	st.global.f64 	[%rd123+96], %fd164;
	ld.global.f64 	%fd165, [%rd121+104];
	st.global.f64 	[%rd123+104], %fd165;
	ld.global.f64 	%fd166, [%rd121+112];
	st.global.f64 	[%rd123+112], %fd166;
	ld.global.f64 	%fd167, [%rd121+120];
	st.global.f64 	[%rd123+120], %fd167;
	add.s32 	%r225, %r225, 16;
	and.b32  	%r239, %r108, 2147483632;
	setp.eq.s32 	%p47, %r225, %r239;
	@%p47 bra 	$L__BB0_58;
	bra.uni 	$L__BB0_57;
$L__BB0_58:
	setp.eq.s32 	%p48, %r6, 0;
	@%p48 bra 	$L__BB0_17;
	add.s32 	%r184, %r6, -1;
	setp.lt.u32 	%p49, %r184, 7;
	@%p49 bra 	$L__BB0_61;
	add.s32 	%r185, %r239, %r14;
	mul.wide.s32 	%rd124, %r185, 8;
	add.s64 	%rd125, %rd2, %rd124;
	ld.global.f64 	%fd168, [%rd125];
	add.s32 	%r186, %r239, %r15;
	mul.wide.s32 	%rd126, %r186, 8;
	add.s64 	%rd127, %rd2, %rd126;
	st.global.f64 	[%rd127], %fd168;
	ld.global.f64 	%fd169, [%rd125+8];
	st.global.f64 	[%rd127+8], %fd169;
	ld.global.f64 	%fd170, [%rd125+16];
	st.global.f64 	[%rd127+16], %fd170;
	ld.global.f64 	%fd171, [%rd125+24];
	st.global.f64 	[%rd127+24], %fd171;
	ld.global.f64 	%fd172, [%rd125+32];
	st.global.f64 	[%rd127+32], %fd172;
	ld.global.f64 	%fd173, [%rd125+40];
	st.global.f64 	[%rd127+40], %fd173;
	ld.global.f64 	%fd174, [%rd125+48];
	st.global.f64 	[%rd127+48], %fd174;
	ld.global.f64 	%fd175, [%rd125+56];
	st.global.f64 	[%rd127+56], %fd175;
	add.s32 	%r239, %r239, 8;
$L__BB0_61:
	setp.eq.s32 	%p50, %r7, 0;
	@%p50 bra 	$L__BB0_17;
	setp.lt.u32 	%p51, %r48, 3;
	@%p51 bra 	$L__BB0_64;
	add.s32 	%r187, %r239, %r14;
	mul.wide.s32 	%rd128, %r187, 8;
	add.s64 	%rd129, %rd2, %rd128;
	ld.global.f64 	%fd176, [%rd129];
	add.s32 	%r188, %r239, %r15;
	mul.wide.s32 	%rd130, %r188, 8;
	add.s64 	%rd131, %rd2, %rd130;
	st.global.f64 	[%rd131], %fd176;
	ld.global.f64 	%fd177, [%rd129+8];
	st.global.f64 	[%rd131+8], %fd177;
	ld.global.f64 	%fd178, [%rd129+16];
	st.global.f64 	[%rd131+16], %fd178;
	ld.global.f64 	%fd179, [%rd129+24];
	st.global.f64 	[%rd131+24], %fd179;
	add.s32 	%r239, %r239, 4;
$L__BB0_64:
	setp.eq.s32 	%p52, %r8, 0;
	@%p52 bra 	$L__BB0_17;
	setp.eq.s32 	%p53, %r8, 1;
	add.s32 	%r189, %r239, %r14;
	mul.wide.s32 	%rd132, %r189, 8;
	add.s64 	%rd3, %rd2, %rd132;
	ld.global.f64 	%fd180, [%rd3];
	add.s32 	%r190, %r239, %r15;
	mul.wide.s32 	%rd133, %r190, 8;
	add.s64 	%rd4, %rd2, %rd133;
	st.global.f64 	[%rd4], %fd180;
	@%p53 bra 	$L__BB0_17;
	setp.eq.s32 	%p54, %r8, 2;
	ld.global.f64 	%fd181, [%rd3+8];
	st.global.f64 	[%rd4+8], %fd181;
	@%p54 bra 	$L__BB0_17;
	ld.global.f64 	%fd182, [%rd3+16];
	st.global.f64 	[%rd4+16], %fd182;
	bra.uni 	$L__BB0_17;
$L__BB0_68:
	setp.lt.s32 	%p3, %r108, 1;
	@%p3 bra 	$L__BB0_99;
	and.b32  	%r64, %r108, 15;
	add.s32 	%r65, %r64, -1;
	and.b32  	%r66, %r108, 7;
	add.s32 	%r67, %r66, -1;
	and.b32  	%r68, %r108, 3;
	add.s32 	%r69, %r68, -1;
	and.b32  	%r70, %r108, 2147483632;
	and.b32  	%r71, %r108, 2147483640;
	and.b32  	%r72, %r108, 1;
	cvt.u64.u32 	%rd38, %r108;
$L__BB0_70:
	mul.lo.s32 	%r74, %r224, %r110;
	setp.eq.s32 	%p4, %r74, 0;
	@%p4 bra 	$L__BB0_100;
	setp.lt.u32 	%p5, %r3, 15;
	mul.lo.s32 	%r76, %r74, %r108;
	add.s32 	%r75, %r76, %r108;
	mov.b32 	%r262, 0;
	@%p5 bra 	$L__BB0_74;
	mov.b32 	%r248, 0;
$L__BB0_73:
	.pragma "nounroll";
	add.s32 	%r118, %r248, %r75;
	mul.wide.s32 	%rd9, %r118, 8;
	add.s64 	%rd10, %rd2, %rd9;
	ld.global.f64 	%fd5, [%rd10];
	add.s32 	%r119, %r248, %r76;
	mul.wide.s32 	%rd11, %r119, 8;
	add.s64 	%rd12, %rd2, %rd11;
	st.global.f64 	[%rd12], %fd5;
	ld.global.f64 	%fd6, [%rd10+8];
	st.global.f64 	[%rd12+8], %fd6;
	ld.global.f64 	%fd7, [%rd10+16];
	st.global.f64 	[%rd12+16], %fd7;
	ld.global.f64 	%fd8, [%rd10+24];
	st.global.f64 	[%rd12+24], %fd8;
	ld.global.f64 	%fd9, [%rd10+32];
	st.global.f64 	[%rd12+32], %fd9;
	ld.global.f64 	%fd10, [%rd10+40];
	st.global.f64 	[%rd12+40], %fd10;
	ld.global.f64 	%fd11, [%rd10+48];
	st.global.f64 	[%rd12+48], %fd11;
	ld.global.f64 	%fd12, [%rd10+56];
	st.global.f64 	[%rd12+56], %fd12;
	ld.global.f64 	%fd13, [%rd10+64];
	st.global.f64 	[%rd12+64], %fd13;
	ld.global.f64 	%fd14, [%rd10+72];
	st.global.f64 	[%rd12+72], %fd14;
	ld.global.f64 	%fd15, [%rd10+80];
	st.global.f64 	[%rd12+80], %fd15;
	ld.global.f64 	%fd16, [%rd10+88];
	st.global.f64 	[%rd12+88], %fd16;
	ld.global.f64 	%fd17, [%rd10+96];
	st.global.f64 	[%rd12+96], %fd17;
	ld.global.f64 	%fd18, [%rd10+104];
	st.global.f64 	[%rd12+104], %fd18;
	ld.global.f64 	%fd19, [%rd10+112];
	st.global.f64 	[%rd12+112], %fd19;
	ld.global.f64 	%fd20, [%rd10+120];
	st.global.f64 	[%rd12+120], %fd20;
	add.s32 	%r248, %r248, 16;
	setp.eq.s32 	%p6, %r248, %r70;
	mov.u32 	%r262, %r70;
	@%p6 bra 	$L__BB0_74;
	bra.uni 	$L__BB0_73;
$L__BB0_74:
	setp.eq.s32 	%p7, %r64, 0;
	@%p7 bra 	$L__BB0_75;
	bra.uni 	$L__BB0_111;
$L__BB0_75:
	ld.param.u32 	%r222, [_Z14compute_kerneliiiidPdS__param_1];
	add.s32 	%r81, %r74, %r110;
	setp.eq.s32 	%p21, %r81, %r222;
	@%p21 bra 	$L__BB0_87;
	setp.lt.u32 	%p22, %r3, 7;
	mul.lo.s32 	%r82, %r81, %r108;
	mov.b32 	%r256, 0;
	@%p22 bra 	$L__BB0_79;
	mov.b32 	%r250, 0;
$L__BB0_78:
	.pragma "nounroll";
	add.s32 	%r134, %r250, %r108;
	not.b32 	%r135, %r134;
	add.s32 	%r136, %r82, %r135;
	mul.wide.s32 	%rd45, %r136, 8;
	add.s64 	%rd46, %rd2, %rd45;
	ld.global.f64 	%fd36, [%rd46];
	mul.wide.u32 	%rd47, %r108, 8;
	add.s64 	%rd48, %rd46, %rd47;
	st.global.f64 	[%rd48], %fd36;
	ld.global.f64 	%fd37, [%rd46+-8];
	st.global.f64 	[%rd48+-8], %fd37;
	ld.global.f64 	%fd38, [%rd46+-16];
	st.global.f64 	[%rd48+-16], %fd38;
	ld.global.f64 	%fd39, [%rd46+-24];
	st.global.f64 	[%rd48+-24], %fd39;
	ld.global.f64 	%fd40, [%rd46+-32];
	st.global.f64 	[%rd48+-32], %fd40;
	ld.global.f64 	%fd41, [%rd46+-40];
	st.global.f64 	[%rd48+-40], %fd41;
	ld.global.f64 	%fd42, [%rd46+-48];
	st.global.f64 	[%rd48+-48], %fd42;
	ld.global.f64 	%fd43, [%rd46+-56];
	st.global.f64 	[%rd48+-56], %fd43;
	add.s32 	%r250, %r250, 8;
	setp.eq.s32 	%p23, %r250, %r71;
	mov.u32 	%r256, %r71;
	@%p23 bra 	$L__BB0_79;
	bra.uni 	$L__BB0_78;
$L__BB0_79:
	setp.eq.s32 	%p24, %r66, 0;
	@%p24 bra 	$L__BB0_98;
	setp.lt.u32 	%p25, %r67, 3;
	@%p25 bra 	$L__BB0_82;
	add.s32 	%r137, %r256, %r108;
	not.b32 	%r138, %r137;
	add.s32 	%r139, %r82, %r138;
	mul.wide.s32 	%rd49, %r139, 8;
	add.s64 	%rd50, %rd2, %rd49;
	ld.global.f64 	%fd44, [%rd50];
	mul.wide.u32 	%rd51, %r108, 8;
	add.s64 	%rd52, %rd50, %rd51;
	st.global.f64 	[%rd52], %fd44;
	ld.global.f64 	%fd45, [%rd50+-8];
	st.global.f64 	[%rd52+-8], %fd45;
	ld.global.f64 	%fd46, [%rd50+-16];
	st.global.f64 	[%rd52+-16], %fd46;
	ld.global.f64 	%fd47, [%rd50+-24];
	st.global.f64 	[%rd52+-24], %fd47;
	add.s32 	%r256, %r256, 4;
$L__BB0_82:
	setp.eq.s32 	%p26, %r68, 0;
	@%p26 bra 	$L__BB0_98;
	setp.eq.s32 	%p27, %r69, 0;
	@%p27 bra 	$L__BB0_85;
	add.s32 	%r140, %r256, %r108;
	not.b32 	%r141, %r140;
	add.s32 	%r142, %r82, %r141;
	mul.wide.s32 	%rd53, %r142, 8;
	add.s64 	%rd54, %rd2, %rd53;
	ld.global.f64 	%fd48, [%rd54];
	mul.wide.u32 	%rd55, %r108, 8;
	add.s64 	%rd56, %rd54, %rd55;
	st.global.f64 	[%rd56], %fd48;
	ld.global.f64 	%fd49, [%rd54+-8];
	st.global.f64 	[%rd56+-8], %fd49;
	add.s32 	%r256, %r256, 2;
$L__BB0_85:
	setp.eq.s32 	%p28, %r72, 0;
	@%p28 bra 	$L__BB0_98;
	add.s32 	%r143, %r256, %r108;
	not.b32 	%r144, %r143;
	add.s32 	%r145, %r82, %r144;
	mul.wide.s32 	%rd57, %r145, 8;
	add.s64 	%rd58, %rd2, %rd57;
	ld.global.f64 	%fd50, [%rd58];
	mul.wide.u32 	%rd59, %r108, 8;
	add.s64 	%rd60, %rd58, %rd59;
	st.global.f64 	[%rd60], %fd50;
	bra.uni 	$L__BB0_98;
$L__BB0_87:
	setp.lt.u32 	%p29, %r3, 7;
	mov.b32 	%r253, 0;
	@%p29 bra 	$L__BB0_90;
	mov.b32 	%r251, 0;
$L__BB0_89:
	.pragma "nounroll";
	not.b32 	%r148, %r251;
	add.s32 	%r149, %r4, %r148;
	mul.wide.s32 	%rd61, %r149, 8;
	add.s64 	%rd62, %rd2, %rd61;
	mov.b64 	%rd63, 0;
	st.global.u64 	[%rd62], %rd63;
	st.global.u64 	[%rd62+-8], %rd63;
	st.global.u64 	[%rd62+-16], %rd63;
	st.global.u64 	[%rd62+-24], %rd63;
	st.global.u64 	[%rd62+-32], %rd63;
	st.global.u64 	[%rd62+-40], %rd63;
	st.global.u64 	[%rd62+-48], %rd63;
	st.global.u64 	[%rd62+-56], %rd63;
	add.s32 	%r251, %r251, 8;
	setp.eq.s32 	%p30, %r251, %r71;
	mov.u32 	%r253, %r71;
	@%p30 bra 	$L__BB0_90;
	bra.uni 	$L__BB0_89;
$L__BB0_90:
	setp.eq.s32 	%p31, %r66, 0;
	@%p31 bra 	$L__BB0_98;
	setp.lt.u32 	%p32, %r67, 3;
	@%p32 bra 	$L__BB0_93;
	not.b32 	%r150, %r253;
	add.s32 	%r151, %r4, %r150;
	mul.wide.s32 	%rd64, %r151, 8;
	add.s64 	%rd65, %rd2, %rd64;
	mov.b64 	%rd66, 0;
	st.global.u64 	[%rd65], %rd66;
	st.global.u64 	[%rd65+-8], %rd66;
	st.global.u64 	[%rd65+-16], %rd66;
	st.global.u64 	[%rd65+-24], %rd66;
	add.s32 	%r253, %r253, 4;
$L__BB0_93:
	setp.eq.s32 	%p33, %r68, 0;
	@%p33 bra 	$L__BB0_98;
	setp.eq.s32 	%p34, %r69, 0;
	@%p34 bra 	$L__BB0_96;
	not.b32 	%r152, %r253;
	add.s32 	%r153, %r4, %r152;
	mul.wide.s32 	%rd67, %r153, 8;
	add.s64 	%rd68, %rd2, %rd67;
	mov.b64 	%rd69, 0;
	st.global.u64 	[%rd68], %rd69;
	st.global.u64 	[%rd68+-8], %rd69;
	add.s32 	%r253, %r253, 2;
$L__BB0_96:
	setp.eq.s32 	%p35, %r72, 0;
	@%p35 bra 	$L__BB0_98;
	not.b32 	%r154, %r253;
	add.s32 	%r155, %r4, %r154;
	mul.wide.s32 	%rd70, %r155, 8;
	add.s64 	%rd71, %rd2, %rd70;
	mov.b64 	%rd72, 0;
	st.global.u64 	[%rd71], %rd72;
$L__BB0_98:
	add.s32 	%r224, %r224, %r5;
	setp.lt.s32 	%p36, %r224, %r111;
	@%p36 bra 	$L__BB0_70;
$L__BB0_99:
	ret;
$L__BB0_100:
	setp.lt.u32 	%p14, %r3, 7;
	mov.b32 	%r259, 0;
	@%p14 bra 	$L__BB0_103;
	mov.b32 	%r249, 0;
$L__BB0_102:
	.pragma "nounroll";
	add.s32 	%r128, %r249, %r108;
	mul.wide.u32 	%rd23, %r128, 8;
	add.s64 	%rd24, %rd2, %rd23;
	mov.b64 	%rd25, 0;
	st.global.u64 	[%rd24], %rd25;
	st.global.u64 	[%rd24+8], %rd25;
	st.global.u64 	[%rd24+16], %rd25;
	st.global.u64 	[%rd24+24], %rd25;
	st.global.u64 	[%rd24+32], %rd25;
	st.global.u64 	[%rd24+40], %rd25;
	st.global.u64 	[%rd24+48], %rd25;
	st.global.u64 	[%rd24+56], %rd25;
	add.s32 	%r249, %r249, 8;
	setp.eq.s32 	%p15, %r249, %r71;
	mov.u32 	%r259, %r71;
	@%p15 bra 	$L__BB0_103;
	bra.uni 	$L__BB0_102;
$L__BB0_103:
	setp.eq.s32 	%p16, %r66, 0;
	@%p16 bra 	$L__BB0_75;
	setp.lt.u32 	%p17, %r67, 3;
	@%p17 bra 	$L__BB0_106;
	add.s32 	%r129, %r259, %r108;
	mul.wide.u32 	%rd26, %r129, 8;
	add.s64 	%rd27, %rd2, %rd26;
	mov.b64 	%rd28, 0;
	st.global.u64 	[%rd27], %rd28;
	cvt.u64.u32 	%rd29, %r259;
	add.s64 	%rd31, %rd29, %rd38;
	shl.b64 	%rd32, %rd31, 3;
	add.s64 	%rd33, %rd2, %rd32;
	st.global.u64 	[%rd33+8], %rd28;
	st.global.u64 	[%rd33+16], %rd28;
	st.global.u64 	[%rd33+24], %rd28;
	add.s32 	%r259, %r259, 4;
$L__BB0_106:
	setp.eq.s32 	%p18, %r68, 0;
	@%p18 bra 	$L__BB0_75;
	setp.eq.s32 	%p19, %r69, 0;
	@%p19 bra 	$L__BB0_109;
	add.s32 	%r130, %r259, %r108;
	mul.wide.u32 	%rd34, %r130, 8;
	add.s64 	%rd35, %rd2, %rd34;
	mov.b64 	%rd36, 0;
	st.global.u64 	[%rd35], %rd36;
	cvt.u64.u32 	%rd37, %r259;
	add.s64 	%rd39, %rd37, %rd38;
	shl.b64 	%rd40, %rd39, 3;
	add.s64 	%rd41, %rd2, %rd40;
	st.global.u64 	[%rd41+8], %rd36;
	add.s32 	%r259, %r259, 2;
$L__BB0_109:
	setp.eq.s32 	%p20, %r72, 0;
	@%p20 bra 	$L__BB0_75;
	add.s32 	%r131, %r259, %r108;
	mul.wide.u32 	%rd42, %r131, 8;
	add.s64 	%rd43, %rd2, %rd42;
	mov.b64 	%rd44, 0;
	st.global.u64 	[%rd43], %rd44;
	bra.uni 	$L__BB0_75;
$L__BB0_111:
	setp.lt.u32 	%p8, %r65, 7;
	@%p8 bra 	$L__BB0_113;
	add.s32 	%r120, %r262, %r75;
	mul.wide.s32 	%rd13, %r120, 8;
	add.s64 	%rd14, %rd2, %rd13;
	ld.global.f64 	%fd21, [%rd14];
	add.s32 	%r121, %r262, %r76;
	mul.wide.s32 	%rd15, %r121, 8;
	add.s64 	%rd16, %rd2, %rd15;
	st.global.f64 	[%rd16], %fd21;
	ld.global.f64 	%fd22, [%rd14+8];
	st.global.f64 	[%rd16+8], %fd22;
	ld.global.f64 	%fd23, [%rd14+16];
	st.global.f64 	[%rd16+16], %fd23;
	ld.global.f64 	%fd24, [%rd14+24];
	st.global.f64 	[%rd16+24], %fd24;
	ld.global.f64 	%fd25, [%rd14+32];
	st.global.f64 	[%rd16+32], %fd25;
	ld.global.f64 	%fd26, [%rd14+40];
	st.global.f64 	[%rd16+40], %fd26;
	ld.global.f64 	%fd27, [%rd14+48];
	st.global.f64 	[%rd16+48], %fd27;
	ld.global.f64 	%fd28, [%rd14+56];
	st.global.f64 	[%rd16+56], %fd28;
	add.s32 	%r262, %r262, 8;
$L__BB0_113:
	setp.eq.s32 	%p9, %r66, 0;
	@%p9 bra 	$L__BB0_75;
	setp.lt.u32 	%p10, %r67, 3;
	@%p10 bra 	$L__BB0_116;
	add.s32 	%r122, %r262, %r75;
	mul.wide.s32 	%rd17, %r122, 8;
	add.s64 	%rd18, %rd2, %rd17;
	ld.global.f64 	%fd29, [%rd18];
	add.s32 	%r123, %r262, %r76;
	mul.wide.s32 	%rd19, %r123, 8;
	add.s64 	%rd20, %rd2, %rd19;
	st.global.f64 	[%rd20], %fd29;
	ld.global.f64 	%fd30, [%rd18+8];
	st.global.f64 	[%rd20+8], %fd30;
	ld.global.f64 	%fd31, [%rd18+16];
	st.global.f64 	[%rd20+16], %fd31;
	ld.global.f64 	%fd32, [%rd18+24];
	st.global.f64 	[%rd20+24], %fd32;
	add.s32 	%r262, %r262, 4;
$L__BB0_116:
	setp.eq.s32 	%p11, %r68, 0;
	@%p11 bra 	$L__BB0_75;
	setp.eq.s32 	%p12, %r68, 1;
	add.s32 	%r124, %r262, %r75;
	mul.wide.s32 	%rd21, %r124, 8;
	add.s64 	%rd5, %rd2, %rd21;
	ld.global.f64 	%fd33, [%rd5];
	add.s32 	%r125, %r262, %r76;
	mul.wide.s32 	%rd22, %r125, 8;
	add.s64 	%rd6, %rd2, %rd22;
	st.global.f64 	[%rd6], %fd33;
	@%p12 bra 	$L__BB0_75;
	setp.eq.s32 	%p13, %r68, 2;
	ld.global.f64 	%fd34, [%rd5+8];
	st.global.f64 	[%rd6+8], %fd34;
	@%p13 bra 	$L__BB0_75;
	ld.global.f64 	%fd35, [%rd5+16];
	st.global.f64 	[%rd6+16], %fd35;
	bra.uni 	$L__BB0_75;

}


// ===== COMPILED SASS (sm_100) =====

	.target	sm_100

	.elftype	@"ET_EXEC"


//--------------------- .note.nv.tkinfo           --------------------------
	.section	.note.nv.tkinfo,"",@"SHT_NOTE"
	.sectionflags	@"SHF_NOTE_NV_TKINFO"
	.tkinfo
        /*0018*/ 	.word	0x00000002
        /*0030*/ 	.string	""
        /*0030*/ 	.string	"ptxas"
        /*0030*/ 	.string	"Cuda compilation tools, release 13.0, V13.0.88"
        /*0030*/ 	.string	"Build cuda_13.0.r13.0/compiler.36424714_0"
        /*0030*/ 	.string	"-arch sm_100 -m 64 "



//--------------------- .note.nv.cuinfo           --------------------------
	.section	.note.nv.cuinfo,"",@"SHT_NOTE"
	.sectionflags	@"SHF_NOTE_NV_CUINFO"
        /*0018*/ 	.short	0x0002
        /*001a*/ 	.short	0x0064
        /*001c*/ 	.short	0x0082
	.zero		2


//--------------------- .nv.info                  --------------------------
	.section	.nv.info,"",@"SHT_CUDA_INFO"
	.align	4


	//----- nvinfo : EIATTR_REGCOUNT
	.align		4
        /*0000*/ 	.byte	0x04, 0x2f
        /*0002*/ 	.short	(.L_1 - .L_0)
	.align		4
.L_0:
        /*0004*/ 	.word	index@(_Z14compute_kerneliiiidPdS_)
        /*0008*/ 	.word	0x00000028


	//----- nvinfo : EIATTR_FRAME_SIZE
	.align		4
.L_1:
        /*000c*/ 	.byte	0x04, 0x11
        /*000e*/ 	.short	(.L_3 - .L_2)
	.align		4
.L_2:
        /*0010*/ 	.word	index@(_Z14compute_kerneliiiidPdS_)
        /*0014*/ 	.word	0x00000000


	//----- nvinfo : EIATTR_MIN_STACK_SIZE
	.align		4
.L_3:
        /*0018*/ 	.byte	0x04, 0x12
        /*001a*/ 	.short	(.L_5 - .L_4)
	.align		4
.L_4:
        /*001c*/ 	.word	index@(_Z14compute_kerneliiiidPdS_)
        /*0020*/ 	.word	0x00000000
.L_5:


//--------------------- .nv.compat                --------------------------
	.section	.nv.compat,"",@"SHT_CUDA_COMPAT_INFO"
	.align	4
        /*0000*/ 	.byte	0x02, 0x09, 0x00, 0x00, 0x02, 0x02, 0x01, 0x00, 0x02, 0x05, 0x05, 0x00, 0x03, 0x07, 0x01, 0x01
        /*0010*/ 	.byte	0x02, 0x03, 0x00, 0x00, 0x02, 0x06, 0x01, 0x00, 0x04, 0x0b, 0x08, 0x00, 0x01, 0x00, 0x00, 0x00
        /*0020*/ 	.byte	0x00, 0x00, 0x00, 0x00


//--------------------- .nv.info._Z14compute_kerneliiiidPdS_ --------------------------
	.section	.nv.info._Z14compute_kerneliiiidPdS_,"",@"SHT_CUDA_INFO"
	.sectionflags	@""
	.align	4


	//----- nvinfo : EIATTR_CUDA_API_VERSION
	.align		4
        /*0000*/ 	.byte	0x04, 0x37
        /*0002*/ 	.short	(.L_7 - .L_6)
.L_6:
        /*0004*/ 	.word	0x00000082


	//----- nvinfo : EIATTR_KPARAM_INFO
	.align		4
.L_7:
        /*0008*/ 	.byte	0x04, 0x17
        /*000a*/ 	.short	(.L_9 - .L_8)
.L_8:
        /*000c*/ 	.word	0x00000000
        /*0010*/ 	.short	0x0006
        /*0012*/ 	.short	0x0020
        /*0014*/ 	.byte	0x00, 0xf5, 0x21, 0x00


	//----- nvinfo : EIATTR_KPARAM_INFO
	.align		4
.L_9:
        /*0018*/ 	.byte	0x04, 0x17
        /*001a*/ 	.short	(.L_11 - .L_10)
.L_10:
        /*001c*/ 	.word	0x00000000
        /*0020*/ 	.short	0x0005
        /*0022*/ 	.short	0x0018
        /*0024*/ 	.byte	0x00, 0xf5, 0x21, 0x00


	//----- nvinfo : EIATTR_KPARAM_INFO
	.align		4
.L_11:
        /*0028*/ 	.byte	0x04, 0x17
        /*002a*/ 	.short	(.L_13 - .L_12)
.L_12:
        /*002c*/ 	.word	0x00000000
        /*0030*/ 	.short	0x0004
        /*0032*/ 	.short	0x0010
        /*0034*/ 	.byte	0x00, 0xf0, 0x21, 0x00


	//----- nvinfo : EIATTR_KPARAM_INFO
	.align		4
.L_13:
        /*0038*/ 	.byte	0x04, 0x17
        /*003a*/ 	.short	(.L_15 - .L_14)
.L_14:
        /*003c*/ 	.word	0x00000000
        /*0040*/ 	.short	0x0003
        /*0042*/ 	.short	0x000c
        /*0044*/ 	.byte	0x00, 0xf0, 0x11, 0x00


	//----- nvinfo : EIATTR_KPARAM_INFO
	.align		4
.L_15:
        /*0048*/ 	.byte	0x04, 0x17
        /*004a*/ 	.short	(.L_17 - .L_16)
.L_16:
        /*004c*/ 	.word	0x00000000
        /*0050*/ 	.short	0x0002
        /*0052*/ 	.short	0x0008
        /*0054*/ 	.byte	0x00, 0xf0, 0x11, 0x00


	//----- nvinfo : EIATTR_KPARAM_INFO
	.align		4
.L_17:
        /*0058*/ 	.byte	0x04, 0x17
        /*005a*/ 	.short	(.L_19 - .L_18)
.L_18:
        /*005c*/ 	.word	0x00000000
        /*0060*/ 	.short	0x0001
        /*0062*/ 	.short	0x0004
        /*0064*/ 	.byte	0x00, 0xf0, 0x11, 0x00


	//----- nvinfo : EIATTR_KPARAM_INFO
	.align		4
.L_19:
        /*0068*/ 	.byte	0x04, 0x17
        /*006a*/ 	.short	(.L_21 - .L_20)
.L_20:
        /*006c*/ 	.word	0x00000000
        /*0070*/ 	.short	0x0000
        /*0072*/ 	.short	0x0000
        /*0074*/ 	.byte	0x00, 0xf0, 0x11, 0x00


	//----- nvinfo : EIATTR_SPARSE_MMA_MASK
	.align		4
.L_21:
        /*0078*/ 	.byte	0x03, 0x50
        /*007a*/ 	.short	0x0000


	//----- nvinfo : EIATTR_MAXREG_COUNT
	.align		4
        /*007c*/ 	.byte	0x03, 0x1b
        /*007e*/ 	.short	0x00ff


	//----- nvinfo : EIATTR_MERCURY_ISA_VERSION
	.align		4
        /*0080*/ 	.byte	0x03, 0x5f
        /*0082*/ 	.short	0x0101


	//----- nvinfo : EIATTR_VRC_CTA_INIT_COUNT
	.align		4
        /*0084*/ 	.byte	0x02, 0x4a
	.zero		1
	.zero		1


	//----- nvinfo : EIATTR_EXIT_INSTR_OFFSETS
	.align		4
        /*0088*/ 	.byte	0x04, 0x1c
        /*008a*/ 	.short	(.L_23 - .L_22)


	//   ....[0]....
.L_22:
        /*008c*/ 	.word	0x00000070


	//   ....[1]....
        /*0090*/ 	.word	0x000022e0


	//   ....[2]....
        /*0094*/ 	.word	0x00002300


	//   ....[3]....
        /*0098*/ 	.word	0x000037a0


	//----- nvinfo : EIATTR_CRS_STACK_SIZE
	.align		4
.L_23:
        /*009c*/ 	.byte	0x04, 0x1e
        /*009e*/ 	.short	(.L_25 - .L_24)
.L_24:
        /*00a0*/ 	.word	0x00000000


	//----- nvinfo : EIATTR_CBANK_PARAM_SIZE
	.align		4
.L_25:
        /*00a4*/ 	.byte	0x03, 0x19
        /*00a6*/ 	.short	0x0028


	//----- nvinfo : EIATTR_PARAM_CBANK
	.align		4
        /*00a8*/ 	.byte	0x04, 0x0a
        /*00aa*/ 	.short	(.L_27 - .L_26)
	.align		4
.L_26:
        /*00ac*/ 	.word	index@(.nv.constant0._Z14compute_kerneliiiidPdS_)
        /*00b0*/ 	.short	0x0380
        /*00b2*/ 	.short	0x0028


	//----- nvinfo : EIATTR_SW_WAR
	.align		4
.L_27:
        /*00b4*/ 	.byte	0x04, 0x36
        /*00b6*/ 	.short	(.L_29 - .L_28)
.L_28:
        /*00b8*/ 	.word	0x00000008
.L_29:


//--------------------- .nv.callgraph             --------------------------
	.section	.nv.callgraph,"",@"SHT_CUDA_CALLGRAPH"
	.align	4
	.sectionentsize	8
	.align		4
        /*0000*/ 	.word	0x00000000
	.align		4
        /*0004*/ 	.word	0xffffffff
	.align		4
        /*0008*/ 	.word	0x00000000
	.align		4
        /*000c*/ 	.word	0xfffffffe
	.align		4
        /*0010*/ 	.word	0x00000000
	.align		4
        /*0014*/ 	.word	0xfffffffd
	.align		4
        /*0018*/ 	.word	0x00000000
	.align		4
        /*001c*/ 	.word	0xfffffffc


//--------------------- .text._Z14compute_kerneliiiidPdS_ --------------------------
	.section	.text._Z14compute_kerneliiiidPdS_,"ax",@progbits
	.align	128
        .global         _Z14compute_kerneliiiidPdS_
        .type           _Z14compute_kerneliiiidPdS_,@function
        .size           _Z14compute_kerneliiiidPdS_,(.L_x_55 - _Z14compute_kerneliiiidPdS_)
        .other          _Z14compute_kerneliiiidPdS_,@"STO_CUDA_ENTRY STV_DEFAULT"
_Z14compute_kerneliiiidPdS_:
.text._Z14compute_kerneliiiidPdS_:
[----:B------:R-:W-:Y:S01]  /*0000*/  LDC R1, c[0x0][0x37c] ;  /* 0x0000df00ff017b82 */ /* 0x000fe20000000800 */
[----:B------:R-:W0:Y:S07]  /*0010*/  S2R R0, SR_TID.X ;  /* 0x0000000000007919 */ /* 0x000e2e0000002100 */
[----:B------:R-:W0:Y:S01]  /*0020*/  S2UR UR4, SR_CTAID.X ;  /* 0x00000000000479c3 */ /* 0x000e220000002500 */
[----:B------:R-:W1:Y:S07]  /*0030*/  LDCU UR5, c[0x0][0x38c] ;  /* 0x00007180ff0577ac */ /* 0x000e6e0008000800 */
[----:B------:R-:W0:Y:S02]  /*0040*/  LDC R3, c[0x0][0x360] ;  /* 0x0000d800ff037b82 */ /* 0x000e240000000800 */
[----:B0-----:R-:W-:-:S05]  /*0050*/  IMAD R0, R3, UR4, R0 ;  /* 0x0000000403007c24 */ /* 0x001fca000f8e0200 */
[----:B-1----:R-:W-:-:S13]  /*0060*/  ISETP.GE.AND P0, PT, R0, UR5, PT ;  /* 0x0000000500007c0c */ /* 0x002fda000bf06270 */
[----:B------:R-:W-:Y:S05]  /*0070*/  @P0 EXIT ;  /* 0x000000000000094d */ /* 0x000fea0003800000 */
[----:B------:R-:W0:Y:S01]  /*0080*/  LDCU UR5, c[0x0][0x388] ;  /* 0x00007100ff0577ac */ /* 0x000e220008000800 */
[----:B------:R-:W1:Y:S01]  /*0090*/  LDC R2, c[0x0][0x380] ;  /* 0x0000e000ff027b82 */ /* 0x000e620000000800 */
[----:B------:R-:W2:Y:S01]  /*00a0*/  LDCU UR4, c[0x0][0x370] ;  /* 0x00006e00ff0477ac */ /* 0x000ea20008000800 */
[----:B------:R-:W3:Y:S01]  /*00b0*/  LDCU.64 UR6, c[0x0][0x358] ;  /* 0x00006b00ff0677ac */ /* 0x000ee20008000a00 */
[----:B0-----:R-:W-:Y:S01]  /*00c0*/  UISETP.GE.AND UP0, UPT, UR5, 0x3, UPT ;  /* 0x000000030500788c */ /* 0x001fe2000bf06270 */
[----:B--2---:R-:W-:-:S08]  /*00d0*/  IMAD R3, R3, UR4, RZ ;  /* 0x0000000403037c24 */ /* 0x004fd0000f8e02ff */
[----:B---3--:R-:W-:Y:S05]  /*00e0*/  BRA.U !UP0, `(.L_x_0) ;  /* 0x0000002108807547 */ /* 0x008fea000b800000 */
[----:B------:R-:W0:Y:S01]  /*00f0*/  LDC.64 R4, c[0x0][0x390] ;  /* 0x0000e400ff047b82 */ /* 0x000e220000000a00 */
[----:B-1----:R-:W-:Y:S01]  /*0100*/  VIADD R2, R2, 0xfffffffe ;  /* 0xfffffffe02027836 */ /* 0x002fe20000000000 */
[----:B------:R-:W1:Y:S04]  /*0110*/  LDCU.64 UR10, c[0x0][0x3a0] ;  /* 0x00007400ff0a77ac */ /* 0x000e680008000a00 */
[----:B------:R-:W-:Y:S01]  /*0120*/  LOP3.LUT R2, R2, 0xfffffffc, RZ, 0xc0, !PT ;  /* 0xfffffffc02027812 */ /* 0x000fe200078ec0ff */
[----:B------:R-:W2:Y:S01]  /*0130*/  LDCU.64 UR8, c[0x0][0x398] ;  /* 0x00007300ff0877ac */ /* 0x000ea20008000a00 */
[----:B0-----:R-:W-:-:S08]  /*0140*/  DADD R14, R4, R4 ;  /* 0x00000000040e7229 */ /* 0x001fd00000000004 */
[----:B-12---:R-:W-:-:S11]  /*0150*/  DMUL R14, R14, R4 ;  /* 0x000000040e0e7228 */ /* 0x006fd60000000000 */
.L_x_30:
[----:B0-----:R-:W0:Y:S01]  /*0160*/  LDCU UR4, c[0x0][0x380] ;  /* 0x00007000ff0477ac */ /* 0x001e220008000800 */
[----:B-1----:R-:W1:Y:S01]  /*0170*/  LDCU UR5, c[0x0][0x388] ;  /* 0x00007100ff0577ac */ /* 0x002e620008000800 */
[----:B0-2---:R-:W-:Y:S02]  /*0180*/  IMAD.U32 R4, RZ, RZ, UR4 ;  /* 0x00000004ff047e24 */ /* 0x005fe4000f8e00ff */
[----:B-1----:R-:W-:-:S03]  /*0190*/  IMAD.U32 R5, RZ, RZ, UR5 ;  /* 0x00000005ff057e24 */ /* 0x002fc6000f8e00ff */
[----:B------:R-:W-:Y:S01]  /*01a0*/  ISETP.GE.AND P0, PT, R4, 0x3, PT ;  /* 0x000000030400780c */ /* 0x000fe20003f06270 */
[----:B------:R-:W-:-:S12]  /*01b0*/  IMAD R7, R0, R5, RZ ;  /* 0x0000000500077224 */ /* 0x000fd800078e02ff */
[----:B---34-:R-:W-:Y:S05]  /*01c0*/  @!P0 BRA `(.L_x_1) ;  /* 0x0000000c00388947 */ /* 0x018fea0003800000 */
[----:B------:R-:W-:-:S07]  /*01d0*/  MOV R6, 0x1 ;  /* 0x0000000100067802 */ /* 0x000fce0000000f00 */
.L_x_6:
[----:B0-----:R-:W0:Y:S01]  /*01e0*/  LDCU UR4, c[0x0][0x388] ;  /* 0x00007100ff0477ac */ /* 0x001e220008000800 */
[----:B-1----:R-:W1:Y:S01]  /*01f0*/  LDC.64 R12, c[0x0][0x390] ;  /* 0x0000e400ff0c7b82 */ /* 0x002e620000000a00 */
[----:B--2---:R-:W-:Y:S02]  /*0200*/  IMAD.IADD R19, R7, 0x1, R6 ;  /* 0x0000000107137824 */ /* 0x004fe400078e0206 */
[----:B------:R-:W-:Y:S02]  /*0210*/  IMAD.MOV.U32 R33, RZ, RZ, 0x1 ;  /* 0x00000001ff217424 */ /* 0x000fe400078e00ff */
[----:B0-----:R-:W-:Y:S01]  /*0220*/  IMAD.U32 R5, RZ, RZ, UR4 ;  /* 0x00000004ff057e24 */ /* 0x001fe2000f8e00ff */
[----:B------:R-:W0:Y:S03]  /*0230*/  LDCU UR4, c[0x0][0x380] ;  /* 0x00007000ff0477ac */ /* 0x000e260008000800 */
[----:B------:R-:W-:-:S04]  /*0240*/  VIADD R9, R5, 0xfffffffe ;  /* 0xfffffffe05097836 */ /* 0x000fc80000000000 */
[----:B------:R-:W-:-:S04]  /*0250*/  IMAD R4, R9, R0, R6 ;  /* 0x0000000009047224 */ /* 0x000fc800078e0206 */
[----:B------:R-:W-:-:S04]  /*0260*/  VIADD R18, R4, 0xffffffff ;  /* 0xffffffff04127836 */ /* 0x000fc80000000000 */
[----:B------:R-:W1:Y:S01]  /*0270*/  I2F.F64 R10, R18 ;  /* 0x00000012000a7312 */ /* 0x000e620000201c00 */
[----:B0-----:R-:W-:-:S05]  /*0280*/  MOV R4, UR4 ;  /* 0x0000000400047c02 */ /* 0x001fca0008000f00 */
[----:B------:R-:W-:-:S05]  /*0290*/  VIADD R8, R4, 0xfffffffd ;  /* 0xfffffffd04087836 */ /* 0x000fca0000000000 */
[----:B------:R-:W-:Y:S01]  /*02a0*/  ISETP.GE.U32.AND P0, PT, R8, 0x3, PT ;  /* 0x000000030800780c */ /* 0x000fe20003f06070 */
[----:B------:R-:W-:Y:S01]  /*02b0*/  IMAD R8, R19, R4, RZ ;  /* 0x0000000413087224 */ /* 0x000fe200078e02ff */
[----:B-1----:R-:W-:-:S08]  /*02c0*/  DMUL R10, R10, R12 ;  /* 0x0000000c0a0a7228 */ /* 0x002fd00000000000 */
[----:B------:R-:W-:-:S08]  /*02d0*/  DADD R16, R10, -1 ;  /* 0xbff000000a107429 */ /* 0x000fd00000000000 */
[----:B------:R-:W-:Y:S01]  /*02e0*/  DMUL R10, R10, R16 ;  /* 0x000000100a0a7228 */ /* 0x000fe20000000000 */
[----:B------:R-:W-:Y:S10]  /*02f0*/  @!P0 BRA `(.L_x_2) ;  /* 0x00000004007c8947 */ /* 0x000ff40003800000 */
[----:B------:R-:W-:Y:S01]  /*0300*/  IADD3 R17, PT, PT, R19, -0x1, RZ ;  /* 0xffffffff13117810 */ /* 0x000fe20007ffe0ff */
[----:B------:R-:W-:Y:S02]  /*0310*/  IMAD.MOV.U32 R33, RZ, RZ, RZ ;  /* 0x000000ffff217224 */ /* 0x000fe400078e00ff */
[----:B------:R-:W-:Y:S02]  /*0320*/  IMAD.MOV.U32 R31, RZ, RZ, R8 ;  /* 0x000000ffff1f7224 */ /* 0x000fe400078e0008 */
[----:B------:R-:W-:-:S07]  /*0330*/  IMAD R30, R17, R4, RZ ;  /* 0x00000004111e7224 */ /* 0x000fce00078e02ff */
.L_x_3:
[----:B0-----:R-:W0:Y:S01]  /*0340*/  LDC.64 R16, c[0x0][0x398] ;  /* 0x0000e600ff107b82 */ /* 0x001e220000000a00 */
[----:B------:R-:W-:Y:S01]  /*0350*/  VIADD R37, R31, 0x1 ;  /* 0x000000011f257836 */ /* 0x000fe20000000000 */
[----:B------:R-:W-:-:S03]  /*0360*/  IADD3 R35, PT, PT, R30, 0x1, RZ ;  /* 0x000000011e237810 */ /* 0x000fc60007ffe0ff */
[----:B0-----:R-:W-:-:S05]  /*0370*/  IMAD.WIDE R24, R37, 0x8, R16 ;  /* 0x0000000825187825 */ /* 0x001fca00078e0210 */
[----:B------:R-:W2:Y:S01]  /*0380*/  LDG.E.64 R22, desc[UR6][R24.64+-0x8] ;  /* 0xfffff80618167981 */ /* 0x000ea2000c1e1b00 */
[----:B------:R-:W-:-:S03]  /*0390*/  IMAD.WIDE R34, R35, 0x8, R16 ;  /* 0x0000000823227825 */ /* 0x000fc600078e0210 */
[----:B------:R-:W2:Y:S01]  /*03a0*/  LDG.E.64 R18, desc[UR6][R24.64+0x8] ;  /* 0x0000080618127981 */ /* 0x000ea2000c1e1b00 */
[----:B------:R-:W-:-:S03]  /*03b0*/  IMAD.WIDE.U32 R28, R4, 0x8, R24 ;  /* 0x00000008041c7825 */ /* 0x000fc600078e0018 */
[----:B------:R-:W3:Y:S04]  /*03c0*/  LDG.E.64 R20, desc[UR6][R34.64] ;  /* 0x0000000622147981 */ /* 0x000ee8000c1e1b00 */
[----:B------:R-:W4:Y:S01]  /*03d0*/  LDG.E.64 R16, desc[UR6][R28.64] ;  /* 0x000000061c107981 */ /* 0x000f22000c1e1b00 */
[----:B------:R-:W-:-:S04]  /*03e0*/  VIADD R32, R33, 0x1 ;  /* 0x0000000121207836 */ /* 0x000fc80000000000 */
[----:B------:R-:W0:Y:S02]  /*03f0*/  I2F.F64.U32 R26, R32 ;  /* 0x00000020001a7312 */ /* 0x000e240000201800 */
[----:B0-----:R-:W-:Y:S02]  /*0400*/  DMUL R26, R26, R12 ;  /* 0x0000000c1a1a7228 */ /* 0x001fe40000000000 */
[----:B--2---:R-:W-:-:S06]  /*0410*/  DADD R18, R22, R18 ;  /* 0x0000000016127229 */ /* 0x004fcc0000000012 */
[----:B------:R-:W-:Y:S02]  /*0420*/  DADD R22, R26, -1 ;  /* 0xbff000001a167429 */ /* 0x000fe40000000000 */
[----:B---3--:R-:W-:Y:S02]  /*0430*/  DADD R20, R18, R20 ;  /* 0x0000000012147229 */ /* 0x008fe40000000014 */
[----:B------:R-:W0:Y:S04]  /*0440*/  LDC.64 R18, c[0x0][0x3a0] ;  /* 0x0000e800ff127b82 */ /* 0x000e280000000a00 */
[----:B------:R-:W-:Y:S01]  /*0450*/  DFMA R22, R26, R22, R10 ;  /* 0x000000161a16722b */ /* 0x000fe2000000000a */
[----:B------:R-:W-:Y:S01]  /*0460*/  VIADD R27, R33, 0x1 ;  /* 0x00000001211b7836 */ /* 0x000fe20000000000 */
[----:B----4-:R-:W-:-:S04]  /*0470*/  DADD R16, R20, R16 ;  /* 0x0000000014107229 */ /* 0x010fc80000000010 */
[----:B------:R-:W-:Y:S02]  /*0480*/  IADD3 R21, P0, PT, R8, R27, RZ ;  /* 0x0000001b08157210 */ /* 0x000fe40007f1e0ff */
[----:B------:R-:W-:-:S03]  /*0490*/  SHF.R.S32.HI R20, RZ, 0x1f, R8 ;  /* 0x0000001fff147819 */ /* 0x000fc60000011408 */
[----:B------:R-:W-:Y:S01]  /*04a0*/  IMAD.SHL.U32 R32, R21, 0x8, RZ ;  /* 0x0000000815207824 */ /* 0x000fe200078e00ff */
[----:B------:R-:W-:Y:S01]  /*04b0*/  DFMA R22, R22, -R14, R16 ;  /* 0x8000000e1616722b */ /* 0x000fe20000000010 */
[----:B------:R-:W-:-:S03]  /*04c0*/  LEA.HI.X.SX32 R20, R27, R20, 0x1, P0 ;  /* 0x000000141b147211 */ /* 0x000fc600000f0eff */
[----:B------:R-:W-:Y:S02]  /*04d0*/  IADD3 R16, P0, PT, R32, UR8, RZ ;  /* 0x0000000820107c10 */ /* 0x000fe4000ff1e0ff */
[----:B------:R-:W-:Y:S02]  /*04e0*/  SHF.L.U64.HI R34, R21, 0x3, R20 ;  /* 0x0000000315227819 */ /* 0x000fe40000010214 */
[----:B------:R-:W-:Y:S01]  /*04f0*/  DMUL R22, R22, 0.25 ;  /* 0x3fd0000016167828 */ /* 0x000fe20000000000 */
[----:B0-----:R-:W-:Y:S01]  /*0500*/  IMAD.WIDE R36, R37, 0x8, R18 ;  /* 0x0000000825247825 */ /* 0x001fe200078e0212 */
[----:B------:R-:W-:-:S05]  /*0510*/  IADD3.X R17, PT, PT, R34, UR9, RZ, P0, !PT ;  /* 0x0000000922117c10 */ /* 0x000fca00087fe4ff */
[----:B------:R0:W-:Y:S04]  /*0520*/  STG.E.64 desc[UR6][R36.64], R22 ;  /* 0x0000001624007986 */ /* 0x0001e8000c101b06 */
[----:B------:R-:W2:Y:S04]  /*0530*/  LDG.E.64 R24, desc[UR6][R24.64] ;  /* 0x0000000618187981 */ /* 0x000ea8000c1e1b00 */
[----:B------:R-:W2:Y:S01]  /*0540*/  LDG.E.64 R28, desc[UR6][R16.64+0x10] ;  /* 0x00001006101c7981 */ /* 0x000ea2000c1e1b00 */
[CC--:B------:R-:W-:Y:S02]  /*0550*/  IADD3 R19, P0, PT, R21.reuse, -R4.reuse, RZ ;  /* 0x8000000415137210 */ /* 0x0c0fe40007f1e0ff */
[----:B------:R-:W-:-:S02]  /*0560*/  IADD3 R21, P1, PT, R21, R4, RZ ;  /* 0x0000000415157210 */ /* 0x000fc40007f3e0ff */
[----:B------:R-:W-:Y:S02]  /*0570*/  IADD3.X R26, PT, PT, R20, -0x1, RZ, P0, !PT ;  /* 0xffffffff141a7810 */ /* 0x000fe400007fe4ff */
[C---:B------:R-:W-:Y:S02]  /*0580*/  LEA R18, P0, R19.reuse, UR8, 0x3 ;  /* 0x0000000813127c11 */ /* 0x040fe4000f8018ff */
[----:B------:R-:W-:Y:S02]  /*0590*/  IADD3.X R35, PT, PT, RZ, R20, RZ, P1, !PT ;  /* 0x00000014ff237210 */ /* 0x000fe40000ffe4ff */
[----:B------:R-:W-:Y:S02]  /*05a0*/  LEA.HI.X R19, R19, UR9, R26, 0x3, P0 ;  /* 0x0000000913137c11 */ /* 0x000fe400080f1c1a */
[----:B------:R-:W-:-:S03]  /*05b0*/  LEA R20, P0, R21, UR8, 0x3 ;  /* 0x0000000815147c11 */ /* 0x000fc6000f8018ff */
[----:B------:R-:W3:Y:S01]  /*05c0*/  LDG.E.64 R26, desc[UR6][R18.64+0x8] ;  /* 0x00000806121a7981 */ /* 0x000ee2000c1e1b00 */
[----:B------:R-:W-:-:S05]  /*05d0*/  LEA.HI.X R21, R21, UR9, R35, 0x3, P0 ;  /* 0x0000000915157c11 */ /* 0x000fca00080f1c23 */
[----:B0-----:R-:W4:Y:S01]  /*05e0*/  LDG.E.64 R22, desc[UR6][R20.64+0x8] ;  /* 0x0000080614167981 */ /* 0x001f22000c1e1b00 */
[----:B------:R-:W-:Y:S01]  /*05f0*/  VIADD R35, R33, 0x2 ;  /* 0x0000000221237836 */ /* 0x000fe20000000000 */
[----:B--2---:R-:W-:-:S03]  /*0600*/  DADD R28, R24, R28 ;  /* 0x00000000181c7229 */ /* 0x004fc6000000001c */
[----:B------:R-:W0:Y:S05]  /*0610*/  I2F.F64.U32 R24, R35 ;  /* 0x0000002300187312 */ /* 0x000e2a0000201800 */
[----:B---3--:R-:W-:Y:S02]  /*0620*/  DADD R26, R28, R26 ;  /* 0x000000001c1a7229 */ /* 0x008fe4000000001a */
[----:B0-----:R-:W-:-:S06]  /*0630*/  DMUL R24, R24, R12 ;  /* 0x0000000c18187228 */ /* 0x001fcc0000000000 */
[----:B----4-:R-:W-:Y:S02]  /*0640*/  DADD R22, R26, R22 ;  /* 0x000000001a167229 */ /* 0x010fe40000000016 */
[----:B------:R-:W-:-:S08]  /*0650*/  DADD R28, R24, -1 ;  /* 0xbff00000181c7429 */ /* 0x000fd00000000000 */
[----:B------:R-:W-:-:S08]  /*0660*/  DFMA R28, R24, R28, R10 ;  /* 0x0000001c181c722b */ /* 0x000fd0000000000a */
[----:B------:R-:W-:Y:S01]  /*0670*/  DFMA R28, R28, -R14, R22 ;  /* 0x8000000e1c1c722b */ /* 0x000fe20000000016 */
[----:B------:R-:W-:-:S04]  /*0680*/  IADD3 R22, P0, PT, R32, UR10, RZ ;  /* 0x0000000a20167c10 */ /* 0x000fc8000ff1e0ff */
[----:B------:R-:W-:-:S03]  /*0690*/  IADD3.X R23, PT, PT, R34, UR11, RZ, P0, !PT ;  /* 0x0000000b22177c10 */ /* 0x000fc600087fe4ff */
[----:B------:R-:W-:-:S07]  /*06a0*/  DMUL R36, R28, 0.25 ;  /* 0x3fd000001c247828 */ /* 0x000fce0000000000 */
[----:B------:R0:W-:Y:S04]  /*06b0*/  STG.E.64 desc[UR6][R22.64+0x8], R36 ;  /* 0x0000082416007986 */ /* 0x0001e8000c101b06 */
[----:B------:R-:W2:Y:S04]  /*06c0*/  LDG.E.64 R34, desc[UR6][R16.64+0x8] ;  /* 0x0000080610227981 */ /* 0x000ea8000c1e1b00 */
[----:B------:R-:W2:Y:S04]  /*06d0*/  LDG.E.64 R24, desc[UR6][R16.64+0x18] ;  /* 0x0000180610187981 */ /* 0x000ea8000c1e1b00 */
[----:B------:R-:W3:Y:S04]  /*06e0*/  LDG.E.64 R28, desc[UR6][R18.64+0x10] ;  /* 0x00001006121c7981 */ /* 0x000ee8000c1e1b00 */
[----:B------:R-:W4:Y:S01]  /*06f0*/  LDG.E.64 R26, desc[UR6][R20.64+0x10] ;  /* 0x00001006141a7981 */ /* 0x000f22000c1e1b00 */
[----:B------:R-:W-:Y:S01]  /*0700*/  VIADD R32, R33, 0x3 ;  /* 0x0000000321207836 */ /* 0x000fe20000000000 */
[----:B--2---:R-:W-:-:S03]  /*0710*/  DADD R24, R34, R24 ;  /* 0x0000000022187229 */ /* 0x004fc60000000018 */
[----:B------:R-:W1:Y:S05]  /*0720*/  I2F.F64.U32 R34, R32 ;  /* 0x0000002000227312 */ /* 0x000e6a0000201800 */
[----:B---3--:R-:W-:-:S08]  /*0730*/  DADD R28, R24, R28 ;  /* 0x00000000181c7229 */ /* 0x008fd0000000001c */
[----:B----4-:R-:W-:Y:S02]  /*0740*/  DADD R26, R28, R26 ;  /* 0x000000001c1a7229 */ /* 0x010fe4000000001a */
[----:B-1----:R-:W-:-:S08]  /*0750*/  DMUL R34, R34, R12 ;  /* 0x0000000c22227228 */ /* 0x002fd00000000000 */
[----:B------:R-:W-:-:S08]  /*0760*/  DADD R24, R34, -1 ;  /* 0xbff0000022187429 */ /* 0x000fd00000000000 */
[----:B------:R-:W-:-:S08]  /*0770*/  DFMA R24, R34, R24, R10 ;  /* 0x000000182218722b */ /* 0x000fd0000000000a */
[----:B------:R-:W-:-:S08]  /*0780*/  DFMA R24, R24, -R14, R26 ;  /* 0x8000000e1818722b */ /* 0x000fd0000000001a */
[----:B------:R-:W-:-:S07]  /*0790*/  DMUL R34, R24, 0.25 ;  /* 0x3fd0000018227828 */ /* 0x000fce0000000000 */
[----:B------:R0:W-:Y:S04]  /*07a0*/  STG.E.64 desc[UR6][R22.64+0x10], R34 ;  /* 0x0000102216007986 */ /* 0x0001e8000c101b06 */
[----:B------:R-:W2:Y:S04]  /*07b0*/  LDG.E.64 R24, desc[UR6][R16.64+0x10] ;  /* 0x0000100610187981 */ /* 0x000ea8000c1e1b00 */
[----:B------:R-:W2:Y:S04]  /*07c0*/  LDG.E.64 R26, desc[UR6][R16.64+0x20] ;  /* 0x00002006101a7981 */ /* 0x000ea8000c1e1b00 */
[----:B------:R-:W3:Y:S04]  /*07d0*/  LDG.E.64 R18, desc[UR6][R18.64+0x18] ;  /* 0x0000180612127981 */ /* 0x000ee8000c1e1b00 */
[----:B------:R-:W4:Y:S01]  /*07e0*/  LDG.E.64 R20, desc[UR6][R20.64+0x18] ;  /* 0x0000180614147981 */ /* 0x000f22000c1e1b00 */
[----:B------:R-:W-:Y:S01]  /*07f0*/  VIADD R33, R33, 0x4 ;  /* 0x0000000421217836 */ /* 0x000fe20000000000 */
[----:B------:R-:W-:Y:S01]  /*0800*/  IADD3 R31, PT, PT, R31, 0x4, RZ ;  /* 0x000000041f1f7810 */ /* 0x000fe20007ffe0ff */
[----:B------:R-:W-:-:S02]  /*0810*/  VIADD R30, R30, 0x4 ;  /* 0x000000041e1e7836 */ /* 0x000fc40000000000 */
[----:B------:R-:W1:Y:S01]  /*0820*/  I2F.F64.U32 R28, R33 ;  /* 0x00000021001c7312 */ /* 0x000e620000201800 */
[----:B------:R-:W-:Y:S01]  /*0830*/  ISETP.NE.AND P0, PT, R33, R2, PT ;  /* 0x000000022100720c */ /* 0x000fe20003f05270 */
[----:B-1----:R-:W-:Y:S02]  /*0840*/  DMUL R28, R28, R12 ;  /* 0x0000000c1c1c7228 */ /* 0x002fe40000000000 */
[----:B--2---:R-:W-:-:S06]  /*0850*/  DADD R26, R24, R26 ;  /* 0x00000000181a7229 */ /* 0x004fcc000000001a */
[----:B------:R-:W-:Y:S02]  /*0860*/  DADD R24, R28, -1 ;  /* 0xbff000001c187429 */ /* 0x000fe40000000000 */
[----:B---3--:R-:W-:-:S06]  /*0870*/  DADD R26, R26, R18 ;  /* 0x000000001a1a7229 */ /* 0x008fcc0000000012 */
[----:B------:R-:W-:Y:S02]  /*0880*/  DFMA R24, R28, R24, R10 ;  /* 0x000000181c18722b */ /* 0x000fe4000000000a */
[----:B----4-:R-:W-:-:S08]  /*0890*/  DADD R26, R26, R20 ;  /* 0x000000001a1a7229 */ /* 0x010fd00000000014 */
[----:B------:R-:W-:-:S08]  /*08a0*/  DFMA R24, R24, -R14, R26 ;  /* 0x8000000e1818722b */ /* 0x000fd0000000001a */
[----:B------:R-:W-:-:S07]  /*08b0*/  DMUL R24, R24, 0.25 ;  /* 0x3fd0000018187828 */ /* 0x000fce0000000000 */
[----:B------:R0:W-:Y:S01]  /*08c0*/  STG.E.64 desc[UR6][R22.64+0x18], R24 ;  /* 0x0000181816007986 */ /* 0x0001e2000c101b06 */
[----:B------:R-:W-:Y:S05]  /*08d0*/  @P0 BRA `(.L_x_3) ;  /* 0xfffffff800980947 */ /* 0x000fea000383ffff */
[----:B------:R-:W-:-:S07]  /*08e0*/  VIADD R33, R33, 0x1 ;  /* 0x0000000121217836 */ /* 0x000fce0000000000 */
.L_x_2:
[----:B------:R-:W-:-:S05]  /*08f0*/  VIADD R16, R4, 0xfffffffe ;  /* 0xfffffffe04107836 */ /* 0x000fca0000000000 */
[----:B------:R-:W-:-:S13]  /*0900*/  LOP3.LUT P0, RZ, R16, 0x3, RZ, 0xc0, !PT ;  /* 0x0000000310ff7812 */ /* 0x000fda000780c0ff */
[----:B------:R-:W-:Y:S05]  /*0910*/  @!P0 BRA `(.L_x_4) ;  /* 0x0000000400588947 */ /* 0x000fea0003800000 */
[----:B------:R-:W1:Y:S02]  /*0920*/  LDCU UR4, c[0x0][0x380] ;  /* 0x00007000ff0477ac */ /* 0x000e640008000800 */
[----:B-1----:R-:W-:Y:S02]  /*0930*/  ULOP3.LUT UR5, UR4, 0x1, URZ, 0xc0, !UPT ;  /* 0x0000000104057892 */ /* 0x002fe4000f8ec0ff */
[----:B------:R-:W-:Y:S02]  /*0940*/  ULOP3.LUT UR4, UR4, 0x3, URZ, 0xc0, !UPT ;  /* 0x0000000304047892 */ /* 0x000fe4000f8ec0ff */
[----:B------:R-:W-:Y:S02]  /*0950*/  UISETP.NE.AND UP1, UPT, UR5, URZ, UPT ;  /* 0x000000ff0500728c */ /* 0x000fe4000bf25270 */
[----:B------:R-:W-:-:S09]  /*0960*/  UISETP.NE.AND UP0, UPT, UR4, 0x3, UPT ;  /* 0x000000030400788c */ /* 0x000fd2000bf05270 */
[----:B------:R-:W-:Y:S05]  /*0970*/  BRA.U !UP0, `(.L_x_5) ;  /* 0x0000000108e47547 */ /* 0x000fea000b800000 */
[----:B------:R-:W1:Y:S01]  /*0980*/  LDC.64 R16, c[0x0][0x398] ;  /* 0x0000e600ff107b82 */ /* 0x000e620000000a00 */
[----:B------:R-:W-:Y:S01]  /*0990*/  IADD3 R29, PT, PT, R8, R33, RZ ;  /* 0x00000021081d7210 */ /* 0x000fe20007ffe0ff */
[----:B------:R-:W2:Y:S01]  /*09a0*/  I2F.F64.U32 R26, R33 ;  /* 0x00000021001a7312 */ /* 0x000ea20000201800 */
[----:B------:R-:W3:Y:S03]  /*09b0*/  LDCU.64 UR4, c[0x0][0x398] ;  /* 0x00007300ff0477ac */ /* 0x000ee60008000a00 */
[C---:B0-----:R-:W-:Y:S02]  /*09c0*/  IMAD.IADD R35, R29.reuse, 0x1, -R4 ;  /* 0x000000011d237824 */ /* 0x041fe400078e0a04 */
[----:B-1----:R-:W-:-:S05]  /*09d0*/  IMAD.WIDE R20, R29, 0x8, R16 ;  /* 0x000000081d147825 */ /* 0x002fca00078e0210 */
[----:B------:R-:W4:Y:S01]  /*09e0*/  LDG.E.64 R24, desc[UR6][R20.64+-0x8] ;  /* 0xfffff80614187981 */ /* 0x000f22000c1e1b00 */
[----:B------:R-:W-:-:S03]  /*09f0*/  IMAD.WIDE R34, R35, 0x8, R16 ;  /* 0x0000000823227825 */ /* 0x000fc600078e0210 */
[----:B------:R-:W4:Y:S01]  /*0a00*/  LDG.E.64 R18, desc[UR6][R20.64+0x8] ;  /* 0x0000080614127981 */ /* 0x000f22000c1e1b00 */
[----:B------:R-:W-:-:S03]  /*0a10*/  IMAD.WIDE.U32 R30, R4, 0x8, R20 ;  /* 0x00000008041e7825 */ /* 0x000fc600078e0014 */
[----:B------:R-:W5:Y:S04]  /*0a20*/  LDG.E.64 R22, desc[UR6][R34.64] ;  /* 0x0000000622167981 */ /* 0x000f68000c1e1b00 */
[----:B------:R-:W3:Y:S01]  /*0a30*/  LDG.E.64 R16, desc[UR6][R30.64] ;  /* 0x000000061e107981 */ /* 0x000ee2000c1e1b00 */
[----:B--2---:R-:W-:Y:S01]  /*0a40*/  DMUL R26, R26, R12 ;  /* 0x0000000c1a1a7228 */ /* 0x004fe20000000000 */
[----:B------:R-:W-:Y:S01]  /*0a50*/  SHF.R.S32.HI R28, RZ, 0x1f, R8 ;  /* 0x0000001fff1c7819 */ /* 0x000fe20000011408 */
[----:B----4-:R-:W-:-:S06]  /*0a60*/  DADD R18, R24, R18 ;  /* 0x0000000018127229 */ /* 0x010fcc0000000012 */
[----:B------:R-:W-:Y:S02]  /*0a70*/  DADD R24, R26, -1 ;  /* 0xbff000001a187429 */ /* 0x000fe40000000000 */
[----:B-----5:R-:W-:Y:S02]  /*0a80*/  DADD R22, R18, R22 ;  /* 0x0000000012167229 */ /* 0x020fe40000000016 */
[----:B------:R-:W0:Y:S04]  /*0a90*/  LDC.64 R18, c[0x0][0x3a0] ;  /* 0x0000e800ff127b82 */ /* 0x000e280000000a00 */
[----:B------:R-:W-:Y:S01]  /*0aa0*/  DFMA R24, R26, R24, R10 ;  /* 0x000000181a18722b */ /* 0x000fe2000000000a */
[----:B------:R-:W-:Y:S01]  /*0ab0*/  IADD3 R27, P0, PT, R8, R33, RZ ;  /* 0x00000021081b7210 */ /* 0x000fe20007f1e0ff */
[----:B---3--:R-:W-:-:S03]  /*0ac0*/  DADD R16, R22, R16 ;  /* 0x0000000016107229 */ /* 0x008fc60000000010 */
[----:B------:R-:W-:Y:S02]  /*0ad0*/  LEA.HI.X.SX32 R28, R33, R28, 0x1, P0 ;  /* 0x0000001c211c7211 */ /* 0x000fe400000f0eff */
[----:B------:R-:W-:-:S04]  /*0ae0*/  IADD3 R30, P1, PT, R27, -R4, RZ ;  /* 0x800000041b1e7210 */ /* 0x000fc80007f3e0ff */
[----:B------:R-:W-:Y:S01]  /*0af0*/  IADD3.X R31, PT, PT, R28, -0x1, RZ, P1, !PT ;  /* 0xffffffff1c1f7810 */ /* 0x000fe20000ffe4ff */
[----:B------:R-:W-:Y:S01]  /*0b00*/  DFMA R24, R24, -R14, R16 ;  /* 0x8000000e1818722b */ /* 0x000fe20000000010 */
[C---:B------:R-:W-:Y:S01]  /*0b10*/  IMAD.SHL.U32 R17, R27.reuse, 0x8, RZ ;  /* 0x000000081b117824 */ /* 0x040fe200078e00ff */
[----:B------:R-:W-:-:S04]  /*0b20*/  SHF.L.U64.HI R16, R27, 0x3, R28 ;  /* 0x000000031b107819 */ /* 0x000fc8000001021c */
[----:B------:R-:W-:Y:S02]  /*0b30*/  IADD3 R22, P0, PT, R17, UR4, RZ ;  /* 0x0000000411167c10 */ /* 0x000fe4000ff1e0ff */
[----:B------:R-:W-:Y:S01]  /*0b40*/  DMUL R24, R24, 0.25 ;  /* 0x3fd0000018187828 */ /* 0x000fe20000000000 */
[----:B0-----:R-:W-:Y:S01]  /*0b50*/  IMAD.WIDE R18, R29, 0x8, R18 ;  /* 0x000000081d127825 */ /* 0x001fe200078e0212 */
[----:B------:R-:W-:Y:S02]  /*0b60*/  IADD3.X R23, PT, PT, R16, UR5, RZ, P0, !PT ;  /* 0x0000000510177c10 */ /* 0x000fe400087fe4ff */
[----:B------:R-:W-:-:S03]  /*0b70*/  LEA R26, P0, R30, UR4, 0x3 ;  /* 0x000000041e1a7c11 */ /* 0x000fc6000f8018ff */
[----:B------:R0:W-:Y:S01]  /*0b80*/  STG.E.64 desc[UR6][R18.64], R24 ;  /* 0x0000001812007986 */ /* 0x0001e2000c101b06 */
[----:B------:R-:W-:-:S03]  /*0b90*/  IADD3 R29, P1, PT, R27, R4, RZ ;  /* 0x000000041b1d7210 */ /* 0x000fc60007f3e0ff */
[----:B------:R-:W2:Y:S01]  /*0ba0*/  LDG.E.64 R20, desc[UR6][R20.64] ;  /* 0x0000000614147981 */ /* 0x000ea2000c1e1b00 */
[----:B------:R-:W-:-:S03]  /*0bb0*/  LEA.HI.X R27, R30, UR5, R31, 0x3, P0 ;  /* 0x000000051e1b7c11 */ /* 0x000fc600080f1c1f */
[----:B------:R-:W2:Y:S01]  /*0bc0*/  LDG.E.64 R22, desc[UR6][R22.64+0x10] ;  /* 0x0000100616167981 */ /* 0x000ea2000c1e1b00 */
[----:B------:R-:W-:Y:S01]  /*0bd0*/  IMAD.X R30, RZ, RZ, R28, P1 ;  /* 0x000000ffff1e7224 */ /* 0x000fe200008e061c */
[C---:B------:R-:W-:Y:S02]  /*0be0*/  LEA R28, P0, R29.reuse, UR4, 0x3 ;  /* 0x000000041d1c7c11 */ /* 0x040fe4000f8018ff */
[----:B------:R-:W3:Y:S02]  /*0bf0*/  LDG.E.64 R26, desc[UR6][R26.64+0x8] ;  /* 0x000008061a1a7981 */ /* 0x000ee4000c1e1b00 */
[----:B------:R-:W-:Y:S01]  /*0c00*/  LEA.HI.X R29, R29, UR5, R30, 0x3, P0 ;  /* 0x000000051d1d7c11 */ /* 0x000fe200080f1c1e */
[----:B------:R-:W1:Y:S05]  /*0c10*/  LDCU.64 UR4, c[0x0][0x3a0] ;  /* 0x00007400ff0477ac */ /* 0x000e6a0008000a00 */
[----:B------:R-:W4:Y:S01]  /*0c20*/  LDG.E.64 R28, desc[UR6][R28.64+0x8] ;  /* 0x000008061c1c7981 */ /* 0x000f22000c1e1b00 */
[C---:B0-----:R-:W-:Y:S01]  /*0c30*/  IADD3 R24, PT, PT, R33.reuse, 0x1, RZ ;  /* 0x0000000121187810 */ /* 0x041fe20007ffe0ff */
[----:B------:R-:W-:-:S03]  /*0c40*/  VIADD R33, R33, 0x2 ;  /* 0x0000000221217836 */ /* 0x000fc60000000000 */
[----:B------:R-:W0:Y:S02]  /*0c50*/  I2F.F64.U32 R18, R24 ;  /* 0x0000001800127312 */ /* 0x000e240000201800 */
[----:B0-----:R-:W-:Y:S02]  /*0c60*/  DMUL R18, R18, R12 ;  /* 0x0000000c12127228 */ /* 0x001fe40000000000 */
[----:B--2---:R-:W-:-:S06]  /*0c70*/  DADD R22, R20, R22 ;  /* 0x0000000014167229 */ /* 0x004fcc0000000016 */
[----:B------:R-:W-:Y:S02]  /*0c80*/  DADD R20, R18, -1 ;  /* 0xbff0000012147429 */ /* 0x000fe40000000000 */
[----:B---3--:R-:W-:-:S06]  /*0c90*/  DADD R22, R22, R26 ;  /* 0x0000000016167229 */ /* 0x008fcc000000001a */
[----:B------:R-:W-:Y:S01]  /*0ca0*/  DFMA R20, R18, R20, R10 ;  /* 0x000000141214722b */ /* 0x000fe2000000000a */
[----:B-1----:R-:W-:Y:S01]  /*0cb0*/  IADD3 R18, P0, PT, R17, UR4, RZ ;  /* 0x0000000411127c10 */ /* 0x002fe2000ff1e0ff */
[----:B----4-:R-:W-:-:S03]  /*0cc0*/  DADD R22, R22, R28 ;  /* 0x0000000016167229 */ /* 0x010fc6000000001c */
[----:B------:R-:W-:-:S05]  /*0cd0*/  IADD3.X R19, PT, PT, R16, UR5, RZ, P0, !PT ;  /* 0x0000000510137c10 */ /* 0x000fca00087fe4ff */
[----:B------:R-:W-:-:S08]  /*0ce0*/  DFMA R20, R20, -R14, R22 ;  /* 0x8000000e1414722b */ /* 0x000fd00000000016 */
[----:B------:R-:W-:-:S07]  /*0cf0*/  DMUL R20, R20, 0.25 ;  /* 0x3fd0000014147828 */ /* 0x000fce0000000000 */
[----:B------:R1:W-:Y:S04]  /*0d00*/  STG.E.64 desc[UR6][R18.64+0x8], R20 ;  /* 0x0000081412007986 */ /* 0x0003e8000c101b06 */
.L_x_5:
[----:B------:R-:W-:Y:S05]  /*0d10*/  BRA.U !UP1, `(.L_x_4) ;  /* 0x0000000109587547 */ /* 0x000fea000b800000 */
[----:B------:R-:W2:Y:S01]  /*0d20*/  LDC.64 R16, c[0x0][0x398] ;  /* 0x0000e600ff107b82 */ /* 0x000ea20000000a00 */
[----:B0-----:R-:W-:-:S04]  /*0d30*/  IMAD.IADD R25, R8, 0x1, R33 ;  /* 0x0000000108197824 */ /* 0x001fc800078e0221 */
[C---:B------:R-:W-:Y:S02]  /*0d40*/  IMAD.IADD R31, R25.reuse, 0x1, -R4 ;  /* 0x00000001191f7824 */ /* 0x040fe400078e0a04 */
[----:B--2---:R-:W-:-:S05]  /*0d50*/  IMAD.WIDE R26, R25, 0x8, R16 ;  /* 0x00000008191a7825 */ /* 0x004fca00078e0210 */
[----:B-1----:R-:W2:Y:S01]  /*0d60*/  LDG.E.64 R18, desc[UR6][R26.64+-0x8] ;  /* 0xfffff8061a127981 */ /* 0x002ea2000c1e1b00 */
[----:B------:R-:W-:-:S03]  /*0d70*/  IMAD.WIDE R30, R31, 0x8, R16 ;  /* 0x000000081f1e7825 */ /* 0x000fc600078e0210 */
[----:B------:R-:W2:Y:S01]  /*0d80*/  LDG.E.64 R20, desc[UR6][R26.64+0x8] ;  /* 0x000008061a147981 */ /* 0x000ea2000c1e1b00 */
[----:B------:R-:W-:-:S03]  /*0d90*/  IMAD.WIDE.U32 R22, R4, 0x8, R26 ;  /* 0x0000000804167825 */ /* 0x000fc600078e001a */
[----:B------:R-:W3:Y:S04]  /*0da0*/  LDG.E.64 R16, desc[UR6][R30.64] ;  /* 0x000000061e107981 */ /* 0x000ee8000c1e1b00 */
[----:B------:R-:W4:Y:S01]  /*0db0*/  LDG.E.64 R22, desc[UR6][R22.64] ;  /* 0x0000000616167981 */ /* 0x000f22000c1e1b00 */
[----:B------:R-:W0:Y:S02]  /*0dc0*/  I2F.F64.U32 R28, R33 ;  /* 0x00000021001c7312 */ /* 0x000e240000201800 */
[----:B0-----:R-:W-:Y:S02]  /*0dd0*/  DMUL R12, R28, R12 ;  /* 0x0000000c1c0c7228 */ /* 0x001fe40000000000 */
[----:B--2---:R-:W-:-:S06]  /*0de0*/  DADD R18, R18, R20 ;  /* 0x0000000012127229 */ /* 0x004fcc0000000014 */
[----:B------:R-:W-:Y:S02]  /*0df0*/  DADD R20, R12, -1 ;  /* 0xbff000000c147429 */ /* 0x000fe40000000000 */
[----:B---3--:R-:W-:Y:S01]  /*0e00*/  DADD R18, R18, R16 ;  /* 0x0000000012127229 */ /* 0x008fe20000000010 */
[----:B------:R-:W0:Y:S05]  /*0e10*/  LDC.64 R16, c[0x0][0x3a0] ;  /* 0x0000e800ff107b82 */ /* 0x000e2a0000000a00 */
[----:B------:R-:W-:Y:S02]  /*0e20*/  DFMA R20, R12, R20, R10 ;  /* 0x000000140c14722b */ /* 0x000fe4000000000a */
[----:B----4-:R-:W-:-:S08]  /*0e30*/  DADD R18, R18, R22 ;  /* 0x0000000012127229 */ /* 0x010fd00000000016 */
[----:B------:R-:W-:-:S08]  /*0e40*/  DFMA R18, R20, -R14, R18 ;  /* 0x8000000e1412722b */ /* 0x000fd00000000012 */
[----:B------:R-:W-:Y:S01]  /*0e50*/  DMUL R18, R18, 0.25 ;  /* 0x3fd0000012127828 */ /* 0x000fe20000000000 */
[----:B0-----:R-:W-:-:S06]  /*0e60*/  IMAD.WIDE R16, R25, 0x8, R16 ;  /* 0x0000000819107825 */ /* 0x001fcc00078e0210 */
[----:B------:R2:W-:Y:S04]  /*0e70*/  STG.E.64 desc[UR6][R16.64], R18 ;  /* 0x0000001210007986 */ /* 0x0005e8000c101b06 */
.L_x_4:
[C---:B------:R-:W-:Y:S02]  /*0e80*/  ISETP.NE.AND P0, PT, R6.reuse, R9, PT ;  /* 0x000000090600720c */ /* 0x040fe40003f05270 */
[----:B------:R-:W-:-:S11]  /*0e90*/  IADD3 R6, PT, PT, R6, 0x1, RZ ;  /* 0x0000000106067810 */ /* 0x000fd60007ffe0ff */
[----:B------:R-:W-:Y:S05]  /*0ea0*/  @P0 BRA `(.L_x_6) ;  /* 0xfffffff000cc0947 */ /* 0x000fea000383ffff */
.L_x_1:
[----:B--2---:R-:W2:Y:S01]  /*0eb0*/  LDC.64 R16, c[0x0][0x380] ;  /* 0x0000e000ff107b82 */ /* 0x004ea20000000a00 */
[----:B------:R-:W-:Y:S01]  /*0ec0*/  ISETP.NE.AND P0, PT, R0, RZ, PT ;  /* 0x000000ff0000720c */ /* 0x000fe20003f05270 */
[----:B------:R-:W-:Y:S01]  /*0ed0*/  BSSY.RECONVERGENT B0, `(.L_x_7) ;  /* 0x00000b6000007945 */ /* 0x000fe20003800200 */
[C---:B--2---:R-:W-:Y:S01]  /*0ee0*/  LOP3.LUT R8, R16.reuse, 0x7, RZ, 0xc0, !PT ;  /* 0x0000000710087812 */ /* 0x044fe200078ec0ff */
[C---:B------:R-:W-:Y:S01]  /*0ef0*/  VIADD R11, R16.reuse, 0xffffffff ;  /* 0xffffffff100b7836 */ /* 0x040fe20000000000 */
[C---:B------:R-:W-:Y:S02]  /*0f00*/  LOP3.LUT R9, R16.reuse, 0x3, RZ, 0xc0, !PT ;  /* 0x0000000310097812 */ /* 0x040fe400078ec0ff */
[----:B------:R-:W-:Y:S01]  /*0f10*/  LOP3.LUT R6, R16, 0x1, RZ, 0xc0, !PT ;  /* 0x0000000110067812 */ /* 0x000fe200078ec0ff */
[----:B------:R-:W-:Y:S01]  /*0f20*/  VIADD R12, R8, 0xffffffff ;  /* 0xffffffff080c7836 */ /* 0x000fe20000000000 */
[----:B------:R-:W-:Y:S01]  /*0f30*/  LOP3.LUT R10, R16, 0x7ffffff8, RZ, 0xc0, !PT ;  /* 0x7ffffff8100a7812 */ /* 0x000fe200078ec0ff */
[----:B------:R-:W-:-:S04]  /*0f40*/  VIADD R13, R9, 0xffffffff ;  /* 0xffffffff090d7836 */ /* 0x000fc80000000000 */
[----:B------:R-:W-:Y:S05]  /*0f50*/  @!P0 BRA `(.L_x_8) ;  /* 0x0000000400cc8947 */ /* 0x000fea0003800000 */
[----:B------:R-:W-:-:S13]  /*0f60*/  ISETP.GT.AND P0, PT, R4, RZ, PT ;  /* 0x000000ff0400720c */ /* 0x000fda0003f04270 */
[----:B------:R-:W-:Y:S05]  /*0f70*/  @!P0 BRA `(.L_x_9) ;  /* 0x0000000800ac8947 */ /* 0x000fea0003800000 */
[----:B------:R-:W-:Y:S01]  /*0f80*/  ISETP.GE.U32.AND P1, PT, R11, 0xf, PT ;  /* 0x0000000f0b00780c */ /* 0x000fe20003f26070 */
[----:B------:R-:W-:Y:S01]  /*0f90*/  IMAD R28, R7, R4, R4 ;  /* 0x00000004071c7224 */ /* 0x000fe200078e0204 */
[----:B------:R-:W-:-:S11]  /*0fa0*/  MOV R29, RZ ;  /* 0x000000ff001d7202 */ /* 0x000fd60000000f00 */
[----:B------:R-:W-:Y:S05]  /*0fb0*/  @!P1 BRA `(.L_x_10) ;  /* 0x0000000000b49947 */ /* 0x000fea0003800000 */
[----:B------:R-:W-:Y:S01]  /*0fc0*/  BSSY.RECONVERGENT B1, `(.L_x_11) ;  /* 0x000002b000017945 */ /* 0x000fe20003800200 */
[----:B------:R-:W-:-:S07]  /*0fd0*/  IMAD.MOV.U32 R29, RZ, RZ, RZ ;  /* 0x000000ffff1d7224 */ /* 0x000fce00078e00ff */
.L_x_12:
[----:B-1-3--:R-:W1:Y:S01]  /*0fe0*/  LDC.64 R18, c[0x0][0x3a0] ;  /* 0x0000e800ff127b82 */ /* 0x00ae620000000a00 */
[----:B0-----:R-:W-:-:S04]  /*0ff0*/  IMAD.IADD R23, R28, 0x1, R29 ;  /* 0x000000011c177824 */ /* 0x001fc800078e021d */
[----:B-1----:R-:W-:-:S05]  /*1000*/  IMAD.WIDE R22, R23, 0x8, R18 ;  /* 0x0000000817167825 */ /* 0x002fca00078e0212 */
[----:B------:R-:W2:Y:S01]  /*1010*/  LDG.E.64 R20, desc[UR6][R22.64] ;  /* 0x0000000616147981 */ /* 0x000ea2000c1e1b00 */
[----:B------:R-:W-:-:S04]  /*1020*/  IMAD R25, R7, R4, R29 ;  /* 0x0000000407197224 */ /* 0x000fc800078e021d */
[----:B------:R-:W-:-:S05]  /*1030*/  IMAD.WIDE R18, R25, 0x8, R18 ;  /* 0x0000000819127825 */ /* 0x000fca00078e0212 */
[----:B--2---:R-:W-:Y:S04]  /*1040*/  STG.E.64 desc[UR6][R18.64], R20 ;  /* 0x0000001412007986 */ /* 0x004fe8000c101b06 */
[----:B------:R-:W2:Y:S04]  /*1050*/  LDG.E.64 R24, desc[UR6][R22.64+0x8] ;  /* 0x0000080616187981 */ /* 0x000ea8000c1e1b00 */
[----:B--2---:R0:W-:Y:S04]  /*1060*/  STG.E.64 desc[UR6][R18.64+0x8], R24 ;  /* 0x0000081812007986 */ /* 0x0041e8000c101b06 */
[----:B------:R-:W2:Y:S04]  /*1070*/  LDG.E.64 R36, desc[UR6][R22.64+0x10] ;  /* 0x0000100616247981 */ /* 0x000ea8000c1e1b00 */
[----:B--2---:R-:W-:Y:S04]  /*1080*/  STG.E.64 desc[UR6][R18.64+0x10], R36 ;  /* 0x0000102412007986 */ /* 0x004fe8000c101b06 */
[----:B------:R-:W2:Y:S04]  /*1090*/  LDG.E.64 R34, desc[UR6][R22.64+0x18] ;  /* 0x0000180616227981 */ /* 0x000ea8000c1e1b00 */
[----:B--2---:R1:W-:Y:S04]  /*10a0*/  STG.E.64 desc[UR6][R18.64+0x18], R34 ;  /* 0x0000182212007986 */ /* 0x0043e8000c101b06 */
[----:B------:R-:W2:Y:S04]  /*10b0*/  LDG.E.64 R32, desc[UR6][R22.64+0x20] ;  /* 0x0000200616207981 */ /* 0x000ea8000c1e1b00 */
[----:B--2---:R2:W-:Y:S04]  /*10c0*/  STG.E.64 desc[UR6][R18.64+0x20], R32 ;  /* 0x0000202012007986 */ /* 0x0045e8000c101b06 */
[----:B------:R-:W3:Y:S04]  /*10d0*/  LDG.E.64 R30, desc[UR6][R22.64+0x28] ;  /* 0x00002806161e7981 */ /* 0x000ee8000c1e1b00 */
[----:B---3--:R3:W-:Y:S04]  /*10e0*/  STG.E.64 desc[UR6][R18.64+0x28], R30 ;  /* 0x0000281e12007986 */ /* 0x0087e8000c101b06 */
[----:B------:R-:W4:Y:S04]  /*10f0*/  LDG.E.64 R26, desc[UR6][R22.64+0x30] ;  /* 0x00003006161a7981 */ /* 0x000f28000c1e1b00 */
[----:B----4-:R4:W-:Y:S04]  /*1100*/  STG.E.64 desc[UR6][R18.64+0x30], R26 ;  /* 0x0000301a12007986 */ /* 0x0109e8000c101b06 */
[----:B0-----:R-:W5:Y:S04]  /*1110*/  LDG.E.64 R24, desc[UR6][R22.64+0x38] ;  /* 0x0000380616187981 */ /* 0x001f68000c1e1b00 */
[----:B-----5:R0:W-:Y:S04]  /*1120*/  STG.E.64 desc[UR6][R18.64+0x38], R24 ;  /* 0x0000381812007986 */ /* 0x0201e8000c101b06 */
[----:B------:R-:W5:Y:S04]  /*1130*/  LDG.E.64 R20, desc[UR6][R22.64+0x40] ;  /* 0x0000400616147981 */ /* 0x000f68000c1e1b00 */
[----:B-----5:R5:W-:Y:S04]  /*1140*/  STG.E.64 desc[UR6][R18.64+0x40], R20 ;  /* 0x0000401412007986 */ /* 0x020be8000c101b06 */
[----:B-1----:R-:W2:Y:S04]  /*1150*/  LDG.E.64 R34, desc[UR6][R22.64+0x48] ;  /* 0x0000480616227981 */ /* 0x002ea8000c1e1b00 */
[----:B--2---:R1:W-:Y:S04]  /*1160*/  STG.E.64 desc[UR6][R18.64+0x48], R34 ;  /* 0x0000482212007986 */ /* 0x0043e8000c101b06 */
[----:B------:R-:W2:Y:S04]  /*1170*/  LDG.E.64 R32, desc[UR6][R22.64+0x50] ;  /* 0x0000500616207981 */ /* 0x000ea8000c1e1b00 */
[----:B--2---:R2:W-:Y:S04]  /*1180*/  STG.E.64 desc[UR6][R18.64+0x50], R32 ;  /* 0x0000502012007986 */ /* 0x0045e8000c101b06 */
[----:B---3--:R-:W3:Y:S04]  /*1190*/  LDG.E.64 R30, desc[UR6][R22.64+0x58] ;  /* 0x00005806161e7981 */ /* 0x008ee8000c1e1b00 */
[----:B---3--:R3:W-:Y:S04]  /*11a0*/  STG.E.64 desc[UR6][R18.64+0x58], R30 ;  /* 0x0000581e12007986 */ /* 0x0087e8000c101b06 */
[----:B----4-:R-:W4:Y:S04]  /*11b0*/  LDG.E.64 R26, desc[UR6][R22.64+0x60] ;  /* 0x00006006161a7981 */ /* 0x010f28000c1e1b00 */
[----:B----4-:R3:W-:Y:S04]  /*11c0*/  STG.E.64 desc[UR6][R18.64+0x60], R26 ;  /* 0x0000601a12007986 */ /* 0x0107e8000c101b06 */
[----:B0-----:R-:W4:Y:S04]  /*11d0*/  LDG.E.64 R24, desc[UR6][R22.64+0x68] ;  /* 0x0000680616187981 */ /* 0x001f28000c1e1b00 */
[----:B----4-:R3:W-:Y:S04]  /*11e0*/  STG.E.64 desc[UR6][R18.64+0x68], R24 ;  /* 0x0000681812007986 */ /* 0x0107e8000c101b06 */
[----:B-----5:R-:W4:Y:S04]  /*11f0*/  LDG.E.64 R20, desc[UR6][R22.64+0x70] ;  /* 0x0000700616147981 */ /* 0x020f28000c1e1b00 */
[----:B----4-:R3:W-:Y:S04]  /*1200*/  STG.E.64 desc[UR6][R18.64+0x70], R20 ;  /* 0x0000701412007986 */ /* 0x0107e8000c101b06 */
[----:B-1----:R-:W4:Y:S01]  /*1210*/  LDG.E.64 R34, desc[UR6][R22.64+0x78] ;  /* 0x0000780616227981 */ /* 0x002f22000c1e1b00 */
[----:B------:R-:W-:Y:S01]  /*1220*/  VIADD R29, R29, 0x10 ;  /* 0x000000101d1d7836 */ /* 0x000fe20000000000 */
[----:B--2---:R-:W-:-:S04]  /*1230*/  LOP3.LUT R32, R4, 0x7ffffff0, RZ, 0xc0, !PT ;  /* 0x7ffffff004207812 */ /* 0x004fc800078ec0ff */
[----:B------:R-:W-:Y:S01]  /*1240*/  ISETP.NE.AND P1, PT, R29, R32, PT ;  /* 0x000000201d00720c */ /* 0x000fe20003f25270 */
[----:B----4-:R3:W-:-:S12]  /*1250*/  STG.E.64 desc[UR6][R18.64+0x78], R34 ;  /* 0x0000782212007986 */ /* 0x0107d8000c101b06 */
[----:B------:R-:W-:Y:S05]  /*1260*/  @P1 BRA `(.L_x_12) ;  /* 0xfffffffc005c1947 */ /* 0x000fea000383ffff */
[----:B------:R-:W-:Y:S05]  /*1270*/  BSYNC.RECONVERGENT B1 ;  /* 0x0000000000017941 */ /* 0x000fea0003800200 */
.L_x_11:
[----:B------:R-:W-:-:S07]  /*1280*/  MOV R29, R32 ;  /* 0x00000020001d7202 */ /* 0x000fce0000000f00 */
.L_x_10:
[----:B------:R-:W-:-:S04]  /*1290*/  LOP3.LUT R16, R16, 0xf, RZ, 0xc0, !PT ;  /* 0x0000000f10107812 */ /* 0x000fc800078ec0ff */
[----:B------:R-:W-:-:S13]  /*12a0*/  ISETP.NE.AND P1, PT, R16, RZ, PT ;  /* 0x000000ff1000720c */ /* 0x000fda0003f25270 */
[----:B------:R-:W-:Y:S05]  /*12b0*/  @!P1 BRA `(.L_x_9) ;  /* 0x0000000400dc9947 */ /* 0x000fea0003800000 */
[----:B------:R-:W-:Y:S01]  /*12c0*/  VIADD R16, R16, 0xffffffff ;  /* 0xffffffff10107836 */ /* 0x000fe20000000000 */
[----:B------:R-:W-:-:S04]  /*12d0*/  ISETP.NE.AND P2, PT, R8, RZ, PT ;  /* 0x000000ff0800720c */ /* 0x000fc80003f45270 */
[----:B------:R-:W-:-:S13]  /*12e0*/  ISETP.GE.U32.AND P1, PT, R16, 0x7, PT ;  /* 0x000000071000780c */ /* 0x000fda0003f26070 */
[----:B------:R-:W-:Y:S05]  /*12f0*/  @!P1 BRA `(.L_x_13) ;  /* 0x0000000000589947 */ /* 0x000fea0003800000 */
[----:B-1-3--:R-:W1:Y:S01]  /*1300*/  LDC.64 R18, c[0x0][0x3a0] ;  /* 0x0000e800ff127b82 */ /* 0x00ae620000000a00 */
[----:B------:R-:W-:-:S04]  /*1310*/  IMAD.IADD R21, R28, 0x1, R29 ;  /* 0x000000011c157824 */ /* 0x000fc800078e021d */
[----:B-1----:R-:W-:-:S05]  /*1320*/  IMAD.WIDE R20, R21, 0x8, R18 ;  /* 0x0000000815147825 */ /* 0x002fca00078e0212 */
[----:B0-----:R-:W2:Y:S01]  /*1330*/  LDG.E.64 R22, desc[UR6][R20.64] ;  /* 0x0000000614167981 */ /* 0x001ea2000c1e1b00 */
[----:B------:R-:W-:-:S04]  /*1340*/  IMAD R25, R7, R4, R29 ;  /* 0x0000000407197224 */ /* 0x000fc800078e021d */
[----:B------:R-:W-:-:S05]  /*1350*/  IMAD.WIDE R18, R25, 0x8, R18 ;  /* 0x0000000819127825 */ /* 0x000fca00078e0212 */
[----:B--2---:R0:W-:Y:S04]  /*1360*/  STG.E.64 desc[UR6][R18.64], R22 ;  /* 0x0000001612007986 */ /* 0x0041e8000c101b06 */
[----:B------:R-:W2:Y:S04]  /*1370*/  LDG.E.64 R34, desc[UR6][R20.64+0x8] ;  /* 0x0000080614227981 */ /* 0x000ea8000c1e1b00 */
[----:B--2---:R1:W-:Y:S04]  /*1380*/  STG.E.64 desc[UR6][R18.64+0x8], R34 ;  /* 0x0000082212007986 */ /* 0x0043e8000c101b06 */
[----:B------:R-:W2:Y:S04]  /*1390*/  LDG.E.64 R32, desc[UR6][R20.64+0x10] ;  /* 0x0000100614207981 */ /* 0x000ea8000c1e1b00 */
[----:B--2---:R2:W-:Y:S04]  /*13a0*/  STG.E.64 desc[UR6][R18.64+0x10], R32 ;  /* 0x0000102012007986 */ /* 0x0045e8000c101b06 */
[----:B------:R-:W3:Y:S04]  /*13b0*/  LDG.E.64 R30, desc[UR6][R20.64+0x18] ;  /* 0x00001806141e7981 */ /* 0x000ee8000c1e1b00 */
[----:B---3--:R2:W-:Y:S04]  /*13c0*/  STG.E.64 desc[UR6][R18.64+0x18], R30 ;  /* 0x0000181e12007986 */ /* 0x0085e8000c101b06 */
[----:B------:R-:W3:Y:S04]  /*13d0*/  LDG.E.64 R26, desc[UR6][R20.64+0x20] ;  /* 0x00002006141a7981 */ /* 0x000ee8000c1e1b00 */
[----:B---3--:R2:W-:Y:S04]  /*13e0*/  STG.E.64 desc[UR6][R18.64+0x20], R26 ;  /* 0x0000201a12007986 */ /* 0x0085e8000c101b06 */
[----:B------:R-:W3:Y:S04]  /*13f0*/  LDG.E.64 R24, desc[UR6][R20.64+0x28] ;  /* 0x0000280614187981 */ /* 0x000ee8000c1e1b00 */
[----:B---3--:R2:W-:Y:S04]  /*1400*/  STG.E.64 desc[UR6][R18.64+0x28], R24 ;  /* 0x0000281812007986 */ /* 0x0085e8000c101b06 */
[----:B0-----:R-:W3:Y:S04]  /*1410*/  LDG.E.64 R22, desc[UR6][R20.64+0x30] ;  /* 0x0000300614167981 */ /* 0x001ee8000c1e1b00 */
[----:B---3--:R2:W-:Y:S04]  /*1420*/  STG.E.64 desc[UR6][R18.64+0x30], R22 ;  /* 0x0000301612007986 */ /* 0x0085e8000c101b06 */
[----:B-1----:R-:W3:Y:S01]  /*1430*/  LDG.E.64 R34, desc[UR6][R20.64+0x38] ;  /* 0x0000380614227981 */ /* 0x002ee2000c1e1b00 */
[----:B------:R-:W-:-:S03]  /*1440*/  VIADD R29, R29, 0x8 ;  /* 0x000000081d1d7836 */ /* 0x000fc60000000000 */
[----:B---3--:R2:W-:Y:S04]  /*1450*/  STG.E.64 desc[UR6][R18.64+0x38], R34 ;  /* 0x0000382212007986 */ /* 0x0085e8000c101b06 */
.L_x_13:
[----:B------:R-:W-:Y:S05]  /*1460*/  @!P2 BRA `(.L_x_9) ;  /* 0x000000040070a947 */ /* 0x000fea0003800000 */
[----:B------:R-:W-:Y:S02]  /*1470*/  ISETP.GE.U32.AND P1, PT, R12, 0x3, PT ;  /* 0x000000030c00780c */ /* 0x000fe40003f26070 */
[----:B------:R-:W-:-:S11]  /*1480*/  ISETP.NE.AND P2, PT, R9, RZ, PT ;  /* 0x000000ff0900720c */ /* 0x000fd60003f45270 */
[----:B------:R-:W-:Y:S05]  /*1490*/  @!P1 BRA `(.L_x_14) ;  /* 0x0000000000389947 */ /* 0x000fea0003800000 */
[----:B0-2---:R-:W0:Y:S01]  /*14a0*/  LDC.64 R22, c[0x0][0x3a0] ;  /* 0x0000e800ff167b82 */ /* 0x005e220000000a00 */
[----:B-1-3--:R-:W-:-:S05]  /*14b0*/  IADD3 R19, PT, PT, R28, R29, RZ ;  /* 0x0000001d1c137210 */ /* 0x00afca0007ffe0ff */
[----:B0-----:R-:W-:-:S05]  /*14c0*/  IMAD.WIDE R18, R19, 0x8, R22 ;  /* 0x0000000813127825 */ /* 0x001fca00078e0216 */
[----:B------:R-:W2:Y:S01]  /*14d0*/  LDG.E.64 R20, desc[UR6][R18.64] ;  /* 0x0000000612147981 */ /* 0x000ea2000c1e1b00 */
[----:B------:R-:W-:-:S04]  /*14e0*/  IMAD R25, R7, R4, R29 ;  /* 0x0000000407197224 */ /* 0x000fc800078e021d */
[----:B------:R-:W-:-:S05]  /*14f0*/  IMAD.WIDE R22, R25, 0x8, R22 ;  /* 0x0000000819167825 */ /* 0x000fca00078e0216 */
[----:B--2---:R4:W-:Y:S04]  /*1500*/  STG.E.64 desc[UR6][R22.64], R20 ;  /* 0x0000001416007986 */ /* 0x0049e8000c101b06 */
[----:B------:R-:W2:Y:S04]  /*1510*/  LDG.E.64 R24, desc[UR6][R18.64+0x8] ;  /* 0x0000080612187981 */ /* 0x000ea8000c1e1b00 */
[----:B--2---:R4:W-:Y:S04]  /*1520*/  STG.E.64 desc[UR6][R22.64+0x8], R24 ;  /* 0x0000081816007986 */ /* 0x0049e8000c101b06 */
[----:B------:R-:W2:Y:S04]  /*1530*/  LDG.E.64 R26, desc[UR6][R18.64+0x10] ;  /* 0x00001006121a7981 */ /* 0x000ea8000c1e1b00 */
[----:B--2---:R4:W-:Y:S04]  /*1540*/  STG.E.64 desc[UR6][R22.64+0x10], R26 ;  /* 0x0000101a16007986 */ /* 0x0049e8000c101b06 */
[----:B------:R-:W2:Y:S01]  /*1550*/  LDG.E.64 R30, desc[UR6][R18.64+0x18] ;  /* 0x00001806121e7981 */ /* 0x000ea2000c1e1b00 */
[----:B------:R-:W-:-:S03]  /*1560*/  VIADD R29, R29, 0x4 ;  /* 0x000000041d1d7836 */ /* 0x000fc60000000000 */
[----:B--2---:R4:W-:Y:S04]  /*1570*/  STG.E.64 desc[UR6][R22.64+0x18], R30 ;  /* 0x0000181e16007986 */ /* 0x0049e8000c101b06 */
.L_x_14:
[----:B------:R-:W-:Y:S05]  /*1580*/  @!P2 BRA `(.L_x_9) ;  /* 0x000000040028a947 */ /* 0x000fea0003800000 */
[----:B-123--:R-:W1:Y:S01]  /*1590*/  LDC.64 R18, c[0x0][0x3a0] ;  /* 0x0000e800ff127b82 */ /* 0x00ee620000000a00 */
[----:B----4-:R-:W-:-:S04]  /*15a0*/  IMAD.IADD R21, R28, 0x1, R29 ;  /* 0x000000011c157824 */ /* 0x010fc800078e021d */
[----:B-1----:R-:W-:-:S05]  /*15b0*/  IMAD.WIDE R20, R21, 0x8, R18 ;  /* 0x0000000815147825 */ /* 0x002fca00078e0212 */
[----:B0-----:R-:W2:Y:S01]  /*15c0*/  LDG.E.64 R22, desc[UR6][R20.64] ;  /* 0x0000000614167981 */ /* 0x001ea2000c1e1b00 */
[----:B------:R-:W-:Y:S01]  /*15d0*/  IMAD R29, R7, R4, R29 ;  /* 0x00000004071d7224 */ /* 0x000fe200078e021d */
[----:B------:R-:W-:-:S03]  /*15e0*/  ISETP.NE.AND P1, PT, R9, 0x1, PT ;  /* 0x000000010900780c */ /* 0x000fc60003f25270 */
[----:B------:R-:W-:-:S05]  /*15f0*/  IMAD.WIDE R18, R29, 0x8, R18 ;  /* 0x000000081d127825 */ /* 0x000fca00078e0212 */
[----:B--2---:R0:W-:Y:S05]  /*1600*/  STG.E.64 desc[UR6][R18.64], R22 ;  /* 0x0000001612007986 */ /* 0x0041ea000c101b06 */
[----:B------:R-:W-:Y:S05]  /*1610*/  @!P1 BRA `(.L_x_9) ;  /* 0x0000000400049947 */ /* 0x000fea0003800000 */
[----:B0-----:R-:W2:Y:S01]  /*1620*/  LDG.E.64 R22, desc[UR6][R20.64+0x8] ;  /* 0x0000080614167981 */ /* 0x001ea2000c1e1b00 */
[----:B------:R-:W-:-:S03]  /*1630*/  ISETP.NE.AND P1, PT, R9, 0x2, PT ;  /* 0x000000020900780c */ /* 0x000fc60003f25270 */
[----:B--2---:R0:W-:Y:S10]  /*1640*/  STG.E.64 desc[UR6][R18.64+0x8], R22 ;  /* 0x0000081612007986 */ /* 0x0041f4000c101b06 */
[----:B------:R-:W-:Y:S05]  /*1650*/  @!P1 BRA `(.L_x_9) ;  /* 0x0000000000f49947 */ /* 0x000fea0003800000 */
[----:B------:R-:W2:Y:S04]  /*1660*/  LDG.E.64 R20, desc[UR6][R20.64+0x10] ;  /* 0x0000100614147981 */ /* 0x000ea8000c1e1b00 */
[----:B--2---:R1:W-:Y:S01]  /*1670*/  STG.E.64 desc[UR6][R18.64+0x10], R20 ;  /* 0x0000101412007986 */ /* 0x0043e2000c101b06 */
[----:B------:R-:W-:Y:S05]  /*1680*/  BRA `(.L_x_9) ;  /* 0x0000000000e87947 */ /* 0x000fea0003800000 */
.L_x_8:
[----:B------:R-:W-:-:S13]  /*1690*/  ISETP.GT.AND P0, PT, R4, RZ, PT ;  /* 0x000000ff0400720c */ /* 0x000fda0003f04270 */
[----:B------:R-:W-:Y:S05]  /*16a0*/  @!P0 BRA `(.L_x_9) ;  /* 0x0000000000e08947 */ /* 0x000fea0003800000 */
[----:B------:R-:W-:Y:S01]  /*16b0*/  ISETP.GE.U32.AND P1, PT, R11, 0x7, PT ;  /* 0x000000070b00780c */ /* 0x000fe20003f26070 */
[----:B0-----:R-:W-:-:S12]  /*16c0*/  IMAD.MOV.U32 R25, RZ, RZ, RZ ;  /* 0x000000ffff197224 */ /* 0x001fd800078e00ff */
[----:B------:R-:W-:Y:S05]  /*16d0*/  @!P1 BRA `(.L_x_15) ;  /* 0x0000000000409947 */ /* 0x000fea0003800000 */
[----:B-1----:R-:W0:Y:S01]  /*16e0*/  LDC.64 R20, c[0x0][0x3a0] ;  /* 0x0000e800ff147b82 */ /* 0x002e220000000a00 */
[----:B------:R-:W-:-:S05]  /*16f0*/  UMOV UR4, URZ ;  /* 0x000000ff00047c82 */ /* 0x000fca0008000000 */
.L_x_16:
[----:B-1----:R-:W-:Y:S01]  /*1700*/  IADD3 R19, PT, PT, R4, UR4, RZ ;  /* 0x0000000404137c10 */ /* 0x002fe2000fffe0ff */
[----:B------:R-:W-:-:S04]  /*1710*/  UIADD3 UR4, UPT, UPT, UR4, 0x8, URZ ;  /* 0x0000000804047890 */ /* 0x000fc8000fffe0ff */
[----:B0-----:R-:W-:Y:S02]  /*1720*/  IMAD.WIDE.U32 R18, R19, 0x8, R20 ;  /* 0x0000000813127825 */ /* 0x001fe400078e0014 */
[----:B------:R-:W-:-:S03]  /*1730*/  ISETP.NE.AND P1, PT, R10, UR4, PT ;  /* 0x000000040a007c0c */ /* 0x000fc6000bf25270 */
[----:B------:R1:W-:Y:S04]  /*1740*/  STG.E.64 desc[UR6][R18.64], RZ ;  /* 0x000000ff12007986 */ /* 0x0003e8000c101b06 */
[----:B------:R1:W-:Y:S04]  /*1750*/  STG.E.64 desc[UR6][R18.64+0x8], RZ ;  /* 0x000008ff12007986 */ /* 0x0003e8000c101b06 */
[----:B------:R1:W-:Y:S04]  /*1760*/  STG.E.64 desc[UR6][R18.64+0x10], RZ ;  /* 0x000010ff12007986 */ /* 0x0003e8000c101b06 */
[----:B------:R1:W-:Y:S04]  /*1770*/  STG.E.64 desc[UR6][R18.64+0x18], RZ ;  /* 0x000018ff12007986 */ /* 0x0003e8000c101b06 */
[----:B------:R1:W-:Y:S04]  /*1780*/  STG.E.64 desc[UR6][R18.64+0x20], RZ ;  /* 0x000020ff12007986 */ /* 0x0003e8000c101b06 */
[----:B------:R1:W-:Y:S04]  /*1790*/  STG.E.64 desc[UR6][R18.64+0x28], RZ ;  /* 0x000028ff12007986 */ /* 0x0003e8000c101b06 */
[----:B------:R1:W-:Y:S04]  /*17a0*/  STG.E.64 desc[UR6][R18.64+0x30], RZ ;  /* 0x000030ff12007986 */ /* 0x0003e8000c101b06 */
[----:B------:R1:W-:Y:S01]  /*17b0*/  STG.E.64 desc[UR6][R18.64+0x38], RZ ;  /* 0x000038ff12007986 */ /* 0x0003e2000c101b06 */
[----:B------:R-:W-:Y:S05]  /*17c0*/  @P1 BRA `(.L_x_16) ;  /* 0xfffffffc00cc1947 */ /* 0x000fea000383ffff */
[----:B------:R-:W-:-:S07]  /*17d0*/  IMAD.MOV.U32 R25, RZ, RZ, R10 ;  /* 0x000000ffff197224 */ /* 0x000fce00078e000a */
.L_x_15:
[----:B------:R-:W-:-:S13]  /*17e0*/  ISETP.NE.AND P1, PT, R8, RZ, PT ;  /* 0x000000ff0800720c */ /* 0x000fda0003f25270 */
[----:B------:R-:W-:Y:S05]  /*17f0*/  @!P1 BRA `(.L_x_9) ;  /* 0x00000000008c9947 */ /* 0x000fea0003800000 */
[----:B------:R-:W-:Y:S02]  /*1800*/  ISETP.GE.U32.AND P2, PT, R12, 0x3, PT ;  /* 0x000000030c00780c */ /* 0x000fe40003f46070 */
[----:B------:R-:W-:-:S11]  /*1810*/  ISETP.NE.AND P1, PT, R9, RZ, PT ;  /* 0x000000ff0900720c */ /* 0x000fd60003f25270 */
[----:B------:R-:W-:Y:S05]  /*1820*/  @!P2 BRA `(.L_x_17) ;  /* 0x000000000034a947 */ /* 0x000fea0003800000 */
[----:B-1----:R-:W0:Y:S01]  /*1830*/  LDC.64 R20, c[0x0][0x3a0] ;  /* 0x0000e800ff147b82 */ /* 0x002e220000000a00 */
[----:B------:R-:W1:Y:S01]  /*1840*/  LDCU.64 UR4, c[0x0][0x3a0] ;  /* 0x00007400ff0477ac */ /* 0x000e620008000a00 */
[C---:B------:R-:W-:Y:S01]  /*1850*/  IADD3 R16, P2, PT, R25.reuse, R4, RZ ;  /* 0x0000000419107210 */ /* 0x040fe20007f5e0ff */
[C---:B------:R-:W-:Y:S01]  /*1860*/  IMAD.IADD R19, R25.reuse, 0x1, R4 ;  /* 0x0000000119137824 */ /* 0x040fe200078e0204 */
[----:B------:R-:W-:-:S03]  /*1870*/  IADD3 R25, PT, PT, R25, 0x4, RZ ;  /* 0x0000000419197810 */ /* 0x000fc60007ffe0ff */
[----:B------:R-:W-:Y:S01]  /*1880*/  IMAD.X R23, RZ, RZ, RZ, P2 ;  /* 0x000000ffff177224 */ /* 0x000fe200010e06ff */
[----:B-1----:R-:W-:Y:S01]  /*1890*/  LEA R18, P2, R16, UR4, 0x3 ;  /* 0x0000000410127c11 */ /* 0x002fe2000f8418ff */
[----:B0-----:R-:W-:-:S03]  /*18a0*/  IMAD.WIDE.U32 R20, R19, 0x8, R20 ;  /* 0x0000000813147825 */ /* 0x001fc600078e0014 */
[----:B------:R-:W-:Y:S02]  /*18b0*/  LEA.HI.X R19, R16, UR5, R23, 0x3, P2 ;  /* 0x0000000510137c11 */ /* 0x000fe400090f1c17 */
[----:B------:R0:W-:Y:S04]  /*18c0*/  STG.E.64 desc[UR6][R20.64], RZ ;  /* 0x000000ff14007986 */ /* 0x0001e8000c101b06 */
[----:B------:R0:W-:Y:S04]  /*18d0*/  STG.E.64 desc[UR6][R18.64+0x8], RZ ;  /* 0x000008ff12007986 */ /* 0x0001e8000c101b06 */
[----:B------:R0:W-:Y:S04]  /*18e0*/  STG.E.64 desc[UR6][R18.64+0x10], RZ ;  /* 0x000010ff12007986 */ /* 0x0001e8000c101b06 */
[----:B------:R0:W-:Y:S02]  /*18f0*/  STG.E.64 desc[UR6][R18.64+0x18], RZ ;  /* 0x000018ff12007986 */ /* 0x0001e4000c101b06 */
.L_x_17:
[----:B------:R-:W-:Y:S05]  /*1900*/  @!P1 BRA `(.L_x_9) ;  /* 0x0000000000489947 */ /* 0x000fea0003800000 */
[----:B------:R-:W-:Y:S02]  /*1910*/  ISETP.NE.AND P1, PT, R6, RZ, PT ;  /* 0x000000ff0600720c */ /* 0x000fe40003f25270 */
[----:B------:R-:W-:-:S11]  /*1920*/  ISETP.NE.AND P2, PT, R13, RZ, PT ;  /* 0x000000ff0d00720c */ /* 0x000fd60003f45270 */
[----:B01----:R-:W0:Y:S02]  /*1930*/  @P1 LDC.64 R20, c[0x0][0x3a0] ;  /* 0x0000e800ff141b82 */ /* 0x003e240000000a00 */
[----:B------:R-:W-:Y:S05]  /*1940*/  @!P2 BRA `(.L_x_18) ;  /* 0x00000000002ca947 */ /* 0x000fea0003800000 */
[----:B------:R-:W1:Y:S01]  /*1950*/  LDC.64 R22, c[0x0][0x3a0] ;  /* 0x0000e800ff167b82 */ /* 0x000e620000000a00 */
[----:B------:R-:W2:Y:S01]  /*1960*/  LDCU.64 UR4, c[0x0][0x3a0] ;  /* 0x00007400ff0477ac */ /* 0x000ea20008000a00 */
[C---:B------:R-:W-:Y:S01]  /*1970*/  IADD3 R16, P2, PT, R25.reuse, R4, RZ ;  /* 0x0000000419107210 */ /* 0x040fe20007f5e0ff */
[C---:B------:R-:W-:Y:S02]  /*1980*/  IMAD.IADD R19, R25.reuse, 0x1, R4 ;  /* 0x0000000119137824 */ /* 0x040fe400078e0204 */
[----:B------:R-:W-:Y:S02]  /*1990*/  VIADD R25, R25, 0x2 ;  /* 0x0000000219197836 */ /* 0x000fe40000000000 */
[----:B------:R-:W-:Y:S01]  /*19a0*/  IMAD.X R27, RZ, RZ, RZ, P2 ;  /* 0x000000ffff1b7224 */ /* 0x000fe200010e06ff */
[----:B--2---:R-:W-:Y:S01]  /*19b0*/  LEA R18, P2, R16, UR4, 0x3 ;  /* 0x0000000410127c11 */ /* 0x004fe2000f8418ff */
[----:B-1----:R-:W-:-:S03]  /*19c0*/  IMAD.WIDE.U32 R22, R19, 0x8, R22 ;  /* 0x0000000813167825 */ /* 0x002fc600078e0016 */
[----:B------:R-:W-:Y:S02]  /*19d0*/  LEA.HI.X R19, R16, UR5, R27, 0x3, P2 ;  /* 0x0000000510137c11 */ /* 0x000fe400090f1c1b */
[----:B------:R1:W-:Y:S04]  /*19e0*/  STG.E.64 desc[UR6][R22.64], RZ ;  /* 0x000000ff16007986 */ /* 0x0003e8000c101b06 */
[----:B------:R1:W-:Y:S03]  /*19f0*/  STG.E.64 desc[UR6][R18.64+0x8], RZ ;  /* 0x000008ff12007986 */ /* 0x0003e6000c101b06 */
.L_x_18:
[----:B-1----:R-:W-:-:S05]  /*1a00*/  @P1 IADD3 R19, PT, PT, R25, R4, RZ ;  /* 0x0000000419131210 */ /* 0x002fca0007ffe0ff */
[----:B0-----:R-:W-:-:S05]  /*1a10*/  @P1 IMAD.WIDE.U32 R20, R19, 0x8, R20 ;  /* 0x0000000813141825 */ /* 0x001fca00078e0014 */
[----:B------:R2:W-:Y:S02]  /*1a20*/  @P1 STG.E.64 desc[UR6][R20.64], RZ ;  /* 0x000000ff14001986 */ /* 0x0005e4000c101b06 */
.L_x_9:
[----:B------:R-:W-:Y:S05]  /*1a30*/  BSYNC.RECONVERGENT B0 ;  /* 0x0000000000007941 */ /* 0x000fea0003800200 */
.L_x_7:
[----:B------:R-:W5:Y:S01]  /*1a40*/  LDCU UR4, c[0x0][0x384] ;  /* 0x00007080ff0477ac */ /* 0x000f620008000800 */
[----:B------:R-:W-:Y:S01]  /*1a50*/  IMAD.IADD R5, R7, 0x1, R5 ;  /* 0x0000000107057824 */ /* 0x000fe200078e0205 */
[----:B------:R-:W-:Y:S04]  /*1a60*/  BSSY.RECONVERGENT B0, `(.L_x_19) ;  /* 0x0000083000007945 */ /* 0x000fe80003800200 */
[----:B-----5:R-:W-:-:S13]  /*1a70*/  ISETP.NE.AND P1, PT, R5, UR4, PT ;  /* 0x0000000405007c0c */ /* 0x020fda000bf25270 */
[----:B------:R-:W-:Y:S05]  /*1a80*/  @!P1 BRA `(.L_x_20) ;  /* 0x0000000400309947 */ /* 0x000fea0003800000 */
[----:B------:R-:W-:Y:S05]  /*1a90*/  @!P0 BRA `(.L_x_21) ;  /* 0x0000000400fc8947 */ /* 0x000fea0003800000 */
[----:B------:R-:W-:Y:S01]  /*1aa0*/  ISETP.GE.U32.AND P0, PT, R11, 0x7, PT ;  /* 0x000000070b00780c */ /* 0x000fe20003f06070 */
[----:B------:R-:W-:-:S12]  /*1ab0*/  IMAD.MOV.U32 R7, RZ, RZ, RZ ;  /* 0x000000ffff077224 */ /* 0x000fd800078e00ff */
[----:B------:R-:W-:Y:S05]  /*1ac0*/  @!P0 BRA `(.L_x_22) ;  /* 0x00000000006c8947 */ /* 0x000fea0003800000 */
[----:B------:R-:W-:-:S05]  /*1ad0*/  UMOV UR4, URZ ;  /* 0x000000ff00047c82 */ /* 0x000fca0008000000 */
.L_x_23:
[----:B0123--:R-:W0:Y:S01]  /*1ae0*/  LDC.64 R18, c[0x0][0x3a0] ;  /* 0x0000e800ff127b82 */ /* 0x00fe220000000a00 */
[----:B------:R-:W-:-:S05]  /*1af0*/  VIADD R7, R4, UR4 ;  /* 0x0000000404077c36 */ /* 0x000fca0008000000 */
[----:B------:R-:W-:-:S05]  /*1b00*/  LOP3.LUT R7, RZ, R7, RZ, 0x33, !PT ;  /* 0x00000007ff077212 */ /* 0x000fca00078e33ff */
[----:B------:R-:W-:-:S04]  /*1b10*/  IMAD R7, R5, R4, R7 ;  /* 0x0000000405077224 */ /* 0x000fc800078e0207 */
[----:B0-----:R-:W-:-:S05]  /*1b20*/  IMAD.WIDE R18, R7, 0x8, R18 ;  /* 0x0000000807127825 */ /* 0x001fca00078e0212 */
[----:B----4-:R-:W2:Y:S01]  /*1b30*/  LDG.E.64 R20, desc[UR6][R18.64] ;  /* 0x0000000612147981 */ /* 0x010ea2000c1e1b00 */
[----:B------:R-:W-:-:S05]  /*1b40*/  IMAD.WIDE.U32 R16, R4, 0x8, R18 ;  /* 0x0000000804107825 */ /* 0x000fca00078e0012 */
        /* <DEDUP_REMOVED lines=14> */
[----:B------:R-:W-:-:S06]  /*1c30*/  UIADD3 UR4, UPT, UPT, UR4, 0x8, URZ ;  /* 0x0000000804047890 */ /* 0x000fcc000fffe0ff */
[----:B------:R-:W-:Y:S01]  /*1c40*/  ISETP.NE.AND P0, PT, R10, UR4, PT ;  /* 0x000000040a007c0c */ /* 0x000fe2000bf05270 */
[----:B---3--:R2:W-:-:S12]  /*1c50*/  STG.E.64 desc[UR6][R16.64+-0x38], R22 ;  /* 0xffffc81610007986 */ /* 0x0085d8000c101b06 */
[----:B------:R-:W-:Y:S05]  /*1c60*/  @P0 BRA `(.L_x_23) ;  /* 0xfffffffc009c0947 */ /* 0x000fea000383ffff */
[----:B------:R-:W-:-:S07]  /*1c70*/  MOV R7, R10 ;  /* 0x0000000a00077202 */ /* 0x000fce0000000f00 */
.L_x_22:
[----:B------:R-:W-:-:S13]  /*1c80*/  ISETP.NE.AND P0, PT, R8, RZ, PT ;  /* 0x000000ff0800720c */ /* 0x000fda0003f05270 */
[----:B------:R-:W-:Y:S05]  /*1c90*/  @!P0 BRA `(.L_x_21) ;  /* 0x00000004007c8947 */ /* 0x000fea0003800000 */
[----:B------:R-:W-:Y:S02]  /*1ca0*/  ISETP.GE.U32.AND P0, PT, R12, 0x3, PT ;  /* 0x000000030c00780c */ /* 0x000fe40003f06070 */
[----:B------:R-:W-:-:S11]  /*1cb0*/  ISETP.NE.AND P1, PT, R9, RZ, PT ;  /* 0x000000ff0900720c */ /* 0x000fd60003f25270 */
[----:B------:R-:W-:Y:S05]  /*1cc0*/  @!P0 BRA `(.L_x_24) ;  /* 0x00000000003c8947 */ /* 0x000fea0003800000 */
[----:B------:R-:W5:Y:S01]  /*1cd0*/  LDC.64 R8, c[0x0][0x3a0] ;  /* 0x0000e800ff087b82 */ /* 0x000f620000000a00 */
[----:B------:R-:W-:-:S05]  /*1ce0*/  IMAD.IADD R10, R7, 0x1, R4 ;  /* 0x00000001070a7824 */ /* 0x000fca00078e0204 */
[----:B------:R-:W-:-:S05]  /*1cf0*/  LOP3.LUT R10, RZ, R10, RZ, 0x33, !PT ;  /* 0x0000000aff0a7212 */ /* 0x000fca00078e33ff */
[----:B------:R-:W-:-:S04]  /*1d00*/  IMAD R11, R5, R4, R10 ;  /* 0x00000004050b7224 */ /* 0x000fc800078e020a */
[----:B-----5:R-:W-:-:S05]  /*1d10*/  IMAD.WIDE R8, R11, 0x8, R8 ;  /* 0x000000080b087825 */ /* 0x020fca00078e0208 */
[----:B------:R-:W5:Y:S01]  /*1d20*/  LDG.E.64 R10, desc[UR6][R8.64] ;  /* 0x00000006080a7981 */ /* 0x000f62000c1e1b00 */
[----:B--2---:R-:W-:-:S05]  /*1d30*/  IMAD.WIDE.U32 R16, R4, 0x8, R8 ;  /* 0x0000000804107825 */ /* 0x004fca00078e0008 */
[----:B-----5:R2:W-:Y:S04]  /*1d40*/  STG.E.64 desc[UR6][R16.64], R10 ;  /* 0x0000000a10007986 */ /* 0x0205e8000c101b06 */
[----:B01-3--:R-:W3:Y:S04]  /*1d50*/  LDG.E.64 R18, desc[UR6][R8.64+-0x8] ;  /* 0xfffff80608127981 */ /* 0x00bee8000c1e1b00 */
[----:B---3--:R2:W-:Y:S04]  /*1d60*/  STG.E.64 desc[UR6][R16.64+-0x8], R18 ;  /* 0xfffff81210007986 */ /* 0x0085e8000c101b06 */
[----:B----4-:R-:W3:Y:S04]  /*1d70*/  LDG.E.64 R20, desc[UR6][R8.64+-0x10] ;  /* 0xfffff00608147981 */ /* 0x010ee8000c1e1b00 */
[----:B---3--:R2:W-:Y:S04]  /*1d80*/  STG.E.64 desc[UR6][R16.64+-0x10], R20 ;  /* 0xfffff01410007986 */ /* 0x0085e8000c101b06 */
[----:B------:R-:W3:Y:S01]  /*1d90*/  LDG.E.64 R22, desc[UR6][R8.64+-0x18] ;  /* 0xffffe80608167981 */ /* 0x000ee2000c1e1b00 */
[----:B------:R-:W-:-:S03]  /*1da0*/  VIADD R7, R7, 0x4 ;  /* 0x0000000407077836 */ /* 0x000fc60000000000 */
[----:B---3--:R2:W-:Y:S04]  /*1db0*/  STG.E.64 desc[UR6][R16.64+-0x18], R22 ;  /* 0xffffe81610007986 */ /* 0x0085e8000c101b06 */
.L_x_24:
[----:B------:R-:W-:Y:S05]  /*1dc0*/  @!P1 BRA `(.L_x_21) ;  /* 0x0000000400309947 */ /* 0x000fea0003800000 */
[----:B------:R-:W-:Y:S02]  /*1dd0*/  ISETP.NE.AND P0, PT, R13, RZ, PT ;  /* 0x000000ff0d00720c */ /* 0x000fe40003f05270 */
        /* <DEDUP_REMOVED lines=10> */
[----:B------:R-:W5:Y:S01]  /*1e80*/  LDG.E.64 R10, desc[UR6][R12.64+-0x8] ;  /* 0xfffff8060c0a7981 */ /* 0x000f62000c1e1b00 */
[----:B------:R-:W-:-:S03]  /*1e90*/  IADD3 R7, PT, PT, R7, 0x2, RZ ;  /* 0x0000000207077810 */ /* 0x000fc60007ffe0ff */
[----:B-----5:R2:W-:Y:S04]  /*1ea0*/  STG.E.64 desc[UR6][R16.64+-0x8], R10 ;  /* 0xfffff80a10007986 */ /* 0x0205e8000c101b06 */
.L_x_25:
[----:B------:R-:W-:Y:S05]  /*1eb0*/  @!P1 BRA `(.L_x_21) ;  /* 0x0000000000f49947 */ /* 0x000fea0003800000 */
[----:B--2---:R-:W2:Y:S01]  /*1ec0*/  LDC.64 R8, c[0x0][0x3a0] ;  /* 0x0000e800ff087b82 */ /* 0x004ea20000000a00 */
[----:B------:R-:W-:-:S05]  /*1ed0*/  IMAD.IADD R7, R7, 0x1, R4 ;  /* 0x0000000107077824 */ /* 0x000fca00078e0204 */
[----:B------:R-:W-:-:S05]  /*1ee0*/  LOP3.LUT R7, RZ, R7, RZ, 0x33, !PT ;  /* 0x00000007ff077212 */ /* 0x000fca00078e33ff */
[----:B------:R-:W-:-:S04]  /*1ef0*/  IMAD R7, R5, R4, R7 ;  /* 0x0000000405077224 */ /* 0x000fc800078e0207 */
[----:B--2---:R-:W-:-:S05]  /*1f00*/  IMAD.WIDE R6, R7, 0x8, R8 ;  /* 0x0000000807067825 */ /* 0x004fca00078e0208 */
[----:B------:R-:W2:Y:S01]  /*1f10*/  LDG.E.64 R8, desc[UR6][R6.64] ;  /* 0x0000000606087981 */ /* 0x000ea2000c1e1b00 */
[----:B------:R-:W-:-:S05]  /*1f20*/  IMAD.WIDE.U32 R4, R4, 0x8, R6 ;  /* 0x0000000804047825 */ /* 0x000fca00078e0006 */
[----:B--2---:R2:W-:Y:S01]  /*1f30*/  STG.E.64 desc[UR6][R4.64], R8 ;  /* 0x0000000804007986 */ /* 0x0045e2000c101b06 */
[----:B------:R-:W-:Y:S05]  /*1f40*/  BRA `(.L_x_21) ;  /* 0x0000000000d07947 */ /* 0x000fea0003800000 */
.L_x_20:
[----:B------:R-:W-:Y:S05]  /*1f50*/  @!P0 BRA `(.L_x_21) ;  /* 0x0000000000cc8947 */ /* 0x000fea0003800000 */
[----:B------:R-:W-:Y:S01]  /*1f60*/  ISETP.GE.U32.AND P0, PT, R11, 0x7, PT ;  /* 0x000000070b00780c */ /* 0x000fe20003f06070 */
[----:B01234-:R-:W-:Y:S02]  /*1f70*/  VIADD R21, R17, 0xffffffff ;  /* 0xffffffff11157836 */ /* 0x01ffe40000000000 */
[----:B------:R-:W-:-:S10]  /*1f80*/  IMAD.MOV.U32 R5, RZ, RZ, RZ ;  /* 0x000000ffff057224 */ /* 0x000fd400078e00ff */
[----:B------:R-:W-:Y:S05]  /*1f90*/  @!P0 BRA `(.L_x_26) ;  /* 0x0000000000448947 */ /* 0x000fea0003800000 */
[----:B------:R-:W0:Y:S01]  /*1fa0*/  LDC.64 R18, c[0x0][0x3a0] ;  /* 0x0000e800ff127b82 */ /* 0x000e220000000a00 */
[----:B------:R-:W-:-:S05]  /*1fb0*/  UMOV UR4, URZ ;  /* 0x000000ff00047c82 */ /* 0x000fca0008000000 */
.L_x_27:
[----:B------:R-:W-:Y:S02]  /*1fc0*/  ULOP3.LUT UR5, URZ, UR4, URZ, 0x33, !UPT ;  /* 0x00000004ff057292 */ /* 0x000fe4000f8e33ff */
[----:B------:R-:W-:-:S04]  /*1fd0*/  UIADD3 UR4, UPT, UPT, UR4, 0x8, URZ ;  /* 0x0000000804047890 */ /* 0x000fc8000fffe0ff */
[----:B-1----:R-:W-:Y:S02]  /*1fe0*/  IMAD R17, R21, R4, UR5 ;  /* 0x0000000515117e24 */ /* 0x002fe4000f8e0204 */
[----:B------:R-:W-:Y:S02]  /*1ff0*/  ISETP.NE.AND P0, PT, R10, UR4, PT ;  /* 0x000000040a007c0c */ /* 0x000fe4000bf05270 */
[----:B0-----:R-:W-:-:S05]  /*2000*/  IMAD.WIDE R16, R17, 0x8, R18 ;  /* 0x0000000811107825 */ /* 0x001fca00078e0212 */
        /* <DEDUP_REMOVED lines=9> */
[----:B------:R-:W-:-:S07]  /*20a0*/  MOV R5, R10 ;  /* 0x0000000a00057202 */ /* 0x000fce0000000f00 */
.L_x_26:
[----:B------:R-:W-:-:S13]  /*20b0*/  ISETP.NE.AND P0, PT, R8, RZ, PT ;  /* 0x000000ff0800720c */ /* 0x000fda0003f05270 */
[----:B------:R-:W-:Y:S05]  /*20c0*/  @!P0 BRA `(.L_x_21) ;  /* 0x0000000000708947 */ /* 0x000fea0003800000 */
[----:B------:R-:W-:Y:S02]  /*20d0*/  ISETP.GE.U32.AND P0, PT, R12, 0x3, PT ;  /* 0x000000030c00780c */ /* 0x000fe40003f06070 */
[----:B------:R-:W-:-:S11]  /*20e0*/  ISETP.NE.AND P1, PT, R9, RZ, PT ;  /* 0x000000ff0900720c */ /* 0x000fd60003f25270 */
[----:B------:R-:W-:Y:S05]  /*20f0*/  @!P0 BRA `(.L_x_28) ;  /* 0x0000000000248947 */ /* 0x000fea0003800000 */
[----:B------:R-:W0:Y:S01]  /*2100*/  LDC.64 R8, c[0x0][0x3a0] ;  /* 0x0000e800ff087b82 */ /* 0x000e220000000a00 */
[----:B------:R-:W-:Y:S01]  /*2110*/  LOP3.LUT R7, RZ, R5, RZ, 0x33, !PT ;  /* 0x00000005ff077212 */ /* 0x000fe200078e33ff */
[----:B------:R-:W-:-:S04]  /*2120*/  VIADD R5, R5, 0x4 ;  /* 0x0000000405057836 */ /* 0x000fc80000000000 */
[----:B------:R-:W-:-:S04]  /*2130*/  IMAD R7, R21, R4, R7 ;  /* 0x0000000415077224 */ /* 0x000fc800078e0207 */
[----:B0-----:R-:W-:-:S05]  /*2140*/  IMAD.WIDE R8, R7, 0x8, R8 ;  /* 0x0000000807087825 */ /* 0x001fca00078e0208 */
[----:B------:R0:W-:Y:S04]  /*2150*/  STG.E.64 desc[UR6][R8.64], RZ ;  /* 0x000000ff08007986 */ /* 0x0001e8000c101b06 */
[----:B------:R0:W-:Y:S04]  /*2160*/  STG.E.64 desc[UR6][R8.64+-0x8], RZ ;  /* 0xfffff8ff08007986 */ /* 0x0001e8000c101b06 */
[----:B------:R0:W-:Y:S04]  /*2170*/  STG.E.64 desc[UR6][R8.64+-0x10], RZ ;  /* 0xfffff0ff08007986 */ /* 0x0001e8000c101b06 */
[----:B------:R0:W-:Y:S02]  /*2180*/  STG.E.64 desc[UR6][R8.64+-0x18], RZ ;  /* 0xffffe8ff08007986 */ /* 0x0001e4000c101b06 */
.L_x_28:
[----:B------:R-:W-:Y:S05]  /*2190*/  @!P1 BRA `(.L_x_21) ;  /* 0x00000000003c9947 */ /* 0x000fea0003800000 */
[----:B------:R-:W-:Y:S02]  /*21a0*/  ISETP.NE.AND P1, PT, R6, RZ, PT ;  /* 0x000000ff0600720c */ /* 0x000fe40003f25270 */
[----:B------:R-:W-:-:S11]  /*21b0*/  ISETP.NE.AND P0, PT, R13, RZ, PT ;  /* 0x000000ff0d00720c */ /* 0x000fd60003f05270 */
[----:B0-----:R-:W0:Y:S02]  /*21c0*/  @P1 LDC.64 R8, c[0x0][0x3a0] ;  /* 0x0000e800ff081b82 */ /* 0x001e240000000a00 */
[----:B------:R-:W-:Y:S05]  /*21d0*/  @!P0 BRA `(.L_x_29) ;  /* 0x00000000001c8947 */ /* 0x000fea0003800000 */
[----:B------:R-:W2:Y:S01]  /*21e0*/  LDC.64 R6, c[0x0][0x3a0] ;  /* 0x0000e800ff067b82 */ /* 0x000ea20000000a00 */
[----:B------:R-:W-:Y:S01]  /*21f0*/  LOP3.LUT R11, RZ, R5, RZ, 0x33, !PT ;  /* 0x00000005ff0b7212 */ /* 0x000fe200078e33ff */
[----:B------:R-:W-:-:S04]  /*2200*/  VIADD R5, R5, 0x2 ;  /* 0x0000000205057836 */ /* 0x000fc80000000000 */
[----:B------:R-:W-:-:S04]  /*2210*/  IMAD R11, R21, R4, R11 ;  /* 0x00000004150b7224 */ /* 0x000fc800078e020b */
[----:B--2---:R-:W-:-:S05]  /*2220*/  IMAD.WIDE R6, R11, 0x8, R6 ;  /* 0x000000080b067825 */ /* 0x004fca00078e0206 */
[----:B------:R2:W-:Y:S04]  /*2230*/  STG.E.64 desc[UR6][R6.64], RZ ;  /* 0x000000ff06007986 */ /* 0x0005e8000c101b06 */
[----:B------:R2:W-:Y:S02]  /*2240*/  STG.E.64 desc[UR6][R6.64+-0x8], RZ ;  /* 0xfffff8ff06007986 */ /* 0x0005e4000c101b06 */
.L_x_29:
[----:B------:R-:W-:-:S05]  /*2250*/  @P1 LOP3.LUT R5, RZ, R5, RZ, 0x33, !PT ;  /* 0x00000005ff051212 */ /* 0x000fca00078e33ff */
[----:B------:R-:W-:-:S04]  /*2260*/  @P1 IMAD R5, R21, R4, R5 ;  /* 0x0000000415051224 */ /* 0x000fc800078e0205 */
[----:B0-----:R-:W-:-:S05]  /*2270*/  @P1 IMAD.WIDE R4, R5, 0x8, R8 ;  /* 0x0000000805041825 */ /* 0x001fca00078e0208 */
[----:B------:R0:W-:Y:S02]  /*2280*/  @P1 STG.E.64 desc[UR6][R4.64], RZ ;  /* 0x000000ff04001986 */ /* 0x0001e4000c101b06 */
.L_x_21:
[----:B------:R-:W-:Y:S05]  /*2290*/  BSYNC.RECONVERGENT B0 ;  /* 0x0000000000007941 */ /* 0x000fea0003800200 */
.L_x_19:
[----:B------:R-:W5:Y:S01]  /*22a0*/  LDCU UR4, c[0x0][0x38c] ;  /* 0x00007180ff0477ac */ /* 0x000f620008000800 */
[----:B------:R-:W-:-:S04]  /*22b0*/  IADD3 R0, PT, PT, R3, R0, RZ ;  /* 0x0000000003007210 */ /* 0x000fc80007ffe0ff */
[----:B-----5:R-:W-:-:S13]  /*22c0*/  ISETP.GE.AND P0, PT, R0, UR4, PT ;  /* 0x0000000400007c0c */ /* 0x020fda000bf06270 */
[----:B------:R-:W-:Y:S05]  /*22d0*/  @!P0 BRA `(.L_x_30) ;  /* 0xffffffdc00a08947 */ /* 0x000fea000383ffff */
[----:B------:R-:W-:Y:S05]  /*22e0*/  EXIT ;  /* 0x000000000000794d */ /* 0x000fea0003800000 */
.L_x_0:
[----:B-1----:R-:W-:-:S13]  /*22f0*/  ISETP.GE.AND P0, PT, R2, 0x1, PT ;  /* 0x000000010200780c */ /* 0x002fda0003f06270 */
[----:B------:R-:W-:Y:S05]  /*2300*/  @!P0 EXIT ;  /* 0x000000000000894d */ /* 0x000fea0003800000 */
[C---:B------:R-:W-:Y:S02]  /*2310*/  LOP3.LUT R11, R2.reuse, 0xf, RZ, 0xc0, !PT ;  /* 0x0000000f020b7812 */ /* 0x040fe400078ec0ff */
[C---:B------:R-:W-:Y:S02]  /*2320*/  LOP3.LUT R10, R2.reuse, 0x7, RZ, 0xc0, !PT ;  /* 0x00000007020a7812 */ /* 0x040fe400078ec0ff */
[C---:B------:R-:W-:Y:S01]  /*2330*/  LOP3.LUT R9, R2.reuse, 0x3, RZ, 0xc0, !PT ;  /* 0x0000000302097812 */ /* 0x040fe200078ec0ff */
[----:B------:R-:W-:Y:S01]  /*2340*/  VIADD R4, R11, 0xffffffff ;  /* 0xffffffff0b047836 */ /* 0x000fe20000000000 */
[C---:B------:R-:W-:Y:S02]  /*2350*/  LOP3.LUT R8, R2.reuse, 0x7ffffff0, RZ, 0xc0, !PT ;  /* 0x7ffffff002087812 */ /* 0x040fe400078ec0ff */
[----:B------:R-:W-:Y:S02]  /*2360*/  LOP3.LUT R7, R2, 0x7ffffff8, RZ, 0xc0, !PT ;  /* 0x7ffffff802077812 */ /* 0x000fe400078ec0ff */
[----:B------:R-:W-:Y:S01]  /*2370*/  ISETP.GE.U32.AND P1, PT, R4, 0x7, PT ;  /* 0x000000070400780c */ /* 0x000fe20003f26070 */
[----:B------:R-:W-:Y:S01]  /*2380*/  VIADD R4, R10, 0xffffffff ;  /* 0xffffffff0a047836 */ /* 0x000fe20000000000 */
[----:B------:R-:W-:-:S02]  /*2390*/  LOP3.LUT R6, R2, 0x1, RZ, 0xc0, !PT ;  /* 0x0000000102067812 */ /* 0x000fc400078ec0ff */
[----:B------:R-:W-:-:S09]  /*23a0*/  IADD3 R2, PT, PT, R9, -0x1, RZ ;  /* 0xffffffff09027810 */ /* 0x000fd20007ffe0ff */
.L_x_53:
[----:B0---4-:R-:W0:Y:S01]  /*23b0*/  LDC.64 R12, c[0x0][0x388] ;  /* 0x0000e200ff0c7b82 */ /* 0x011e220000000a00 */
[----:B------:R-:W-:Y:S07]  /*23c0*/  BSSY.RECONVERGENT B0, `(.L_x_31) ;  /* 0x00000b0000007945 */ /* 0x000fee0003800200 */
[----:B-1----:R-:W1:Y:S01]  /*23d0*/  LDC.64 R14, c[0x0][0x380] ;  /* 0x0000e000ff0e7b82 */ /* 0x002e620000000a00 */
[----:B0-----:R-:W-:Y:S02]  /*23e0*/  IMAD R5, R12, R0, RZ ;  /* 0x000000000c057224 */ /* 0x001fe400078e02ff */
[----:B------:R-:W-:-:S03]  /*23f0*/  IMAD.IADD R0, R3, 0x1, R0 ;  /* 0x0000000103007824 */ /* 0x000fc600078e0200 */
[----:B------:R-:W-:Y:S02]  /*2400*/  ISETP.NE.AND P2, PT, R5, RZ, PT ;  /* 0x000000ff0500720c */ /* 0x000fe40003f45270 */
[----:B------:R-:W-:Y:S01]  /*2410*/  ISETP.GE.AND P0, PT, R0, R13, PT ;  /* 0x0000000d0000720c */ /* 0x000fe20003f06270 */
[----:B-1----:R-:W-:-:S10]  /*2420*/  VIADD R14, R14, 0xffffffff ;  /* 0xffffffff0e0e7836 */ /* 0x002fd40000000000 */
[----:B--23--:R-:W-:Y:S05]  /*2430*/  @!P2 BRA `(.L_x_32) ;  /* 0x0000000400b0a947 */ /* 0x00cfea0003800000 */
[----:B------:R-:W0:Y:S01]  /*2440*/  LDC R16, c[0x0][0x380] ;  /* 0x0000e000ff107b82 */ /* 0x000e220000000800 */
[----:B------:R-:W-:Y:S01]  /*2450*/  ISETP.GE.U32.AND P2, PT, R14, 0xf, PT ;  /* 0x0000000f0e00780c */ /* 0x000fe20003f46070 */
[----:B------:R-:W-:Y:S02]  /*2460*/  HFMA2 R28, -RZ, RZ, 0, 0 ;  /* 0x00000000ff1c7431 */ /* 0x000fe400000001ff */
[----:B0-----:R-:W-:-:S10]  /*2470*/  IMAD R13, R5, R16, R16 ;  /* 0x00000010050d7224 */ /* 0x001fd400078e0210 */
[----:B------:R-:W-:Y:S05]  /*2480*/  @!P2 BRA `(.L_x_33) ;  /* 0x0000000000a8a947 */ /* 0x000fea0003800000 */
[----:B------:R-:W-:-:S05]  /*2490*/  UMOV UR4, URZ ;  /* 0x000000ff00047c82 */ /* 0x000fca0008000000 */
.L_x_34:
[----:B--2---:R-:W0:Y:S01]  /*24a0*/  LDC.64 R18, c[0x0][0x3a0] ;  /* 0x0000e800ff127b82 */ /* 0x004e220000000a00 */
[----:B------:R-:W-:-:S04]  /*24b0*/  VIADD R23, R13, UR4 ;  /* 0x000000040d177c36 */ /* 0x000fc80008000000 */
[----:B0-----:R-:W-:-:S05]  /*24c0*/  IMAD.WIDE R22, R23, 0x8, R18 ;  /* 0x0000000817167825 */ /* 0x001fca00078e0212 */
[----:B------:R-:W2:Y:S01]  /*24d0*/  LDG.E.64 R20, desc[UR6][R22.64] ;  /* 0x0000000616147981 */ /* 0x000ea2000c1e1b00 */
[----:B------:R-:W-:-:S04]  /*24e0*/  IMAD R17, R5, R16, UR4 ;  /* 0x0000000405117e24 */ /* 0x000fc8000f8e0210 */
        /* <DEDUP_REMOVED lines=24> */
[----:B----4-:R-:W3:Y:S04]  /*2670*/  LDG.E.64 R26, desc[UR6][R22.64+0x60] ;  /* 0x00006006161a7981 */ /* 0x010ee8000c1e1b00 */
[----:B---3--:R2:W-:Y:S04]  /*2680*/  STG.E.64 desc[UR6][R18.64+0x60], R26 ;  /* 0x0000601a12007986 */ /* 0x0085e8000c101b06 */
[----:B0-----:R-:W3:Y:S04]  /*2690*/  LDG.E.64 R24, desc[UR6][R22.64+0x68] ;  /* 0x0000680616187981 */ /* 0x001ee8000c1e1b00 */
[----:B---3--:R2:W-:Y:S04]  /*26a0*/  STG.E.64 desc[UR6][R18.64+0x68], R24 ;  /* 0x0000681812007986 */ /* 0x0085e8000c101b06 */
[----:B-----5:R-:W3:Y:S04]  /*26b0*/  LDG.E.64 R20, desc[UR6][R22.64+0x70] ;  /* 0x0000700616147981 */ /* 0x020ee8000c1e1b00 */
[----:B---3--:R2:W-:Y:S04]  /*26c0*/  STG.E.64 desc[UR6][R18.64+0x70], R20 ;  /* 0x0000701412007986 */ /* 0x0085e8000c101b06 */
[----:B-1----:R-:W3:Y:S01]  /*26d0*/  LDG.E.64 R32, desc[UR6][R22.64+0x78] ;  /* 0x0000780616207981 */ /* 0x002ee2000c1e1b00 */
[----:B------:R-:W-:-:S06]  /*26e0*/  UIADD3 UR4, UPT, UPT, UR4, 0x10, URZ ;  /* 0x0000001004047890 */ /* 0x000fcc000fffe0ff */
[----:B------:R-:W-:Y:S01]  /*26f0*/  ISETP.NE.AND P2, PT, R8, UR4, PT ;  /* 0x0000000408007c0c */ /* 0x000fe2000bf45270 */
[----:B---3--:R2:W-:-:S12]  /*2700*/  STG.E.64 desc[UR6][R18.64+0x78], R32 ;  /* 0x0000782012007986 */ /* 0x0085d8000c101b06 */
[----:B------:R-:W-:Y:S05]  /*2710*/  @P2 BRA `(.L_x_34) ;  /* 0xfffffffc00602947 */ /* 0x000fea000383ffff */
[----:B--2---:R-:W-:-:S07]  /*2720*/  IMAD.MOV.U32 R28, RZ, RZ, R8 ;  /* 0x000000ffff1c7224 */ /* 0x004fce00078e0008 */
.L_x_33:
[----:B------:R-:W-:-:S13]  /*2730*/  ISETP.NE.AND P2, PT, R11, RZ, PT ;  /* 0x000000ff0b00720c */ /* 0x000fda0003f45270 */
[----:B------:R-:W-:Y:S05]  /*2740*/  @!P2 BRA `(.L_x_35) ;  /* 0x0000000400dca947 */ /* 0x000fea0003800000 */
[----:B------:R-:W-:Y:S01]  /*2750*/  ISETP.NE.AND P2, PT, R10, RZ, PT ;  /* 0x000000ff0a00720c */ /* 0x000fe20003f45270 */
[----:B------:R-:W-:-:S12]  /*2760*/  @!P1 BRA `(.L_x_36) ;  /* 0x0000000000589947 */ /* 0x000fd80003800000 */
[----:B------:R-:W0:Y:S01]  /*2770*/  LDC.64 R22, c[0x0][0x3a0] ;  /* 0x0000e800ff167b82 */ /* 0x000e220000000a00 */
[----:B------:R-:W-:-:S05]  /*2780*/  IADD3 R19, PT, PT, R13, R28, RZ ;  /* 0x0000001c0d137210 */ /* 0x000fca0007ffe0ff */
        /* <DEDUP_REMOVED lines=20> */
.L_x_36:
[----:B------:R-:W-:Y:S05]  /*28d0*/  @!P2 BRA `(.L_x_35) ;  /* 0x000000040078a947 */ /* 0x000fea0003800000 */
[----:B------:R-:W-:Y:S02]  /*28e0*/  ISETP.GE.U32.AND P2, PT, R4, 0x3, PT ;  /* 0x000000030400780c */ /* 0x000fe40003f46070 */
[----:B------:R-:W-:-:S11]  /*28f0*/  ISETP.NE.AND P3, PT, R9, RZ, PT ;  /* 0x000000ff0900720c */ /* 0x000fd60003f65270 */
[----:B------:R-:W-:Y:S05]  /*2900*/  @!P2 BRA `(.L_x_37) ;  /* 0x000000000038a947 */ /* 0x000fea0003800000 */
[----:B--2---:R-:W0:Y:S01]  /*2910*/  LDC.64 R22, c[0x0][0x3a0] ;  /* 0x0000e800ff167b82 */ /* 0x004e220000000a00 */
[----:B------:R-:W-:-:S04]  /*2920*/  IMAD.IADD R19, R13, 0x1, R28 ;  /* 0x000000010d137824 */ /* 0x000fc800078e021c */
        /* <DEDUP_REMOVED lines=10> */
[----:B------:R-:W-:-:S03]  /*29d0*/  IADD3 R28, PT, PT, R28, 0x4, RZ ;  /* 0x000000041c1c7810 */ /* 0x000fc60007ffe0ff */
[----:B--2---:R0:W-:Y:S04]  /*29e0*/  STG.E.64 desc[UR6][R22.64+0x18], R30 ;  /* 0x0000181e16007986 */ /* 0x0041e8000c101b06 */
.L_x_37:
[----:B------:R-:W-:Y:S05]  /*29f0*/  @!P3 BRA `(.L_x_35) ;  /* 0x000000040030b947 */ /* 0x000fea0003800000 */
[----:B------:R-:W1:Y:S01]  /*2a00*/  LDC.64 R18, c[0x0][0x3a0] ;  /* 0x0000e800ff127b82 */ /* 0x000e620000000a00 */
[----:B0-2---:R-:W-:-:S04]  /*2a10*/  IMAD.IADD R21, R13, 0x1, R28 ;  /* 0x000000010d157824 */ /* 0x005fc800078e021c */
[----:B-1----:R-:W-:-:S05]  /*2a20*/  IMAD.WIDE R20, R21, 0x8, R18 ;  /* 0x0000000815147825 */ /* 0x002fca00078e0212 */
[----:B------:R-:W2:Y:S01]  /*2a30*/  LDG.E.64 R22, desc[UR6][R20.64] ;  /* 0x0000000614167981 */ /* 0x000ea2000c1e1b00 */
[----:B------:R-:W-:Y:S01]  /*2a40*/  IMAD R13, R5, R16, R28 ;  /* 0x00000010050d7224 */ /* 0x000fe200078e021c */
[----:B------:R-:W-:-:S03]  /*2a50*/  ISETP.NE.AND P2, PT, R9, 0x1, PT ;  /* 0x000000010900780c */ /* 0x000fc60003f45270 */
[----:B------:R-:W-:-:S05]  /*2a60*/  IMAD.WIDE R18, R13, 0x8, R18 ;  /* 0x000000080d127825 */ /* 0x000fca00078e0212 */
[----:B--2---:R4:W-:Y:S05]  /*2a70*/  STG.E.64 desc[UR6][R18.64], R22 ;  /* 0x0000001612007986 */ /* 0x0049ea000c101b06 */
[----:B------:R-:W-:Y:S05]  /*2a80*/  @!P2 BRA `(.L_x_35) ;  /* 0x00000004000ca947 */ /* 0x000fea0003800000 */
[----:B------:R-:W2:Y:S01]  /*2a90*/  LDG.E.64 R16, desc[UR6][R20.64+0x8] ;  /* 0x0000080614107981 */ /* 0x000ea2000c1e1b00 */
[----:B------:R-:W-:-:S03]  /*2aa0*/  ISETP.NE.AND P2, PT, R9, 0x2, PT ;  /* 0x000000020900780c */ /* 0x000fc60003f45270 */
[----:B--2---:R0:W-:Y:S10]  /*2ab0*/  STG.E.64 desc[UR6][R18.64+0x8], R16 ;  /* 0x0000081012007986 */ /* 0x0041f4000c101b06 */
[----:B------:R-:W-:Y:S05]  /*2ac0*/  @!P2 BRA `(.L_x_35) ;  /* 0x0000000000fca947 */ /* 0x000fea0003800000 */
[----:B------:R-:W2:Y:S04]  /*2ad0*/  LDG.E.64 R20, desc[UR6][R20.64+0x10] ;  /* 0x0000100614147981 */ /* 0x000ea8000c1e1b00 */
[----:B--2---:R1:W-:Y:S01]  /*2ae0*/  STG.E.64 desc[UR6][R18.64+0x10], R20 ;  /* 0x0000101412007986 */ /* 0x0043e2000c101b06 */
[----:B------:R-:W-:Y:S05]  /*2af0*/  BRA `(.L_x_35) ;  /* 0x0000000000f07947 */ /* 0x000fea0003800000 */
.L_x_32:
[----:B------:R-:W-:Y:S01]  /*2b00*/  ISETP.GE.U32.AND P2, PT, R14, 0x7, PT ;  /* 0x000000070e00780c */ /* 0x000fe20003f46070 */
[----:B------:R-:W-:-:S12]  /*2b10*/  IMAD.MOV.U32 R13, RZ, RZ, RZ ;  /* 0x000000ffff0d7224 */ /* 0x000fd800078e00ff */
[----:B------:R-:W-:Y:S05]  /*2b20*/  @!P2 BRA `(.L_x_38) ;  /* 0x000000000044a947 */ /* 0x000fea0003800000 */
[----:B------:R-:W0:Y:S01]  /*2b30*/  LDC R13, c[0x0][0x380] ;  /* 0x0000e000ff0d7b82 */ /* 0x000e220000000800 */
[----:B------:R-:W-:-:S07]  /*2b40*/  UMOV UR4, URZ ;  /* 0x000000ff00047c82 */ /* 0x000fce0008000000 */
[----:B------:R-:W1:Y:S02]  /*2b50*/  LDC.64 R18, c[0x0][0x3a0] ;  /* 0x0000e800ff127b82 */ /* 0x000e640000000a00 */
.L_x_39:
[----:B0-2---:R-:W-:Y:S01]  /*2b60*/  IADD3 R17, PT, PT, R13, UR4, RZ ;  /* 0x000000040d117c10 */ /* 0x005fe2000fffe0ff */
[----:B------:R-:W-:-:S04]  /*2b70*/  UIADD3 UR4, UPT, UPT, UR4, 0x8, URZ ;  /* 0x0000000804047890 */ /* 0x000fc8000fffe0ff */
[----:B-1----:R-:W-:Y:S02]  /*2b80*/  IMAD.WIDE.U32 R16, R17, 0x8, R18 ;  /* 0x0000000811107825 */ /* 0x002fe400078e0012 */
        /* <DEDUP_REMOVED lines=11> */
.L_x_38:
[----:B------:R-:W-:-:S13]  /*2c40*/  ISETP.NE.AND P2, PT, R10, RZ, PT ;  /* 0x000000ff0a00720c */ /* 0x000fda0003f45270 */
[----:B------:R-:W-:Y:S05]  /*2c50*/  @!P2 BRA `(.L_x_35) ;  /* 0x000000000098a947 */ /* 0x000fea0003800000 */
[----:B------:R-:W-:Y:S02]  /*2c60*/  ISETP.GE.U32.AND P3, PT, R4, 0x3, PT ;  /* 0x000000030400780c */ /* 0x000fe40003f66070 */
[----:B------:R-:W-:-:S11]  /*2c70*/  ISETP.NE.AND P2, PT, R9, RZ, PT ;  /* 0x000000ff0900720c */ /* 0x000fd60003f45270 */
[----:B------:R-:W-:Y:S05]  /*2c80*/  @!P3 BRA `(.L_x_40) ;  /* 0x000000000038b947 */ /* 0x000fea0003800000 */
[----:B--2---:R-:W0:Y:S01]  /*2c90*/  LDC.64 R16, c[0x0][0x3a0] ;  /* 0x0000e800ff107b82 */ /* 0x004e220000000a00 */
[----:B------:R-:W1:Y:S07]  /*2ca0*/  LDCU UR4, c[0x0][0x380] ;  /* 0x00007000ff0477ac */ /* 0x000e6e0008000800 */
[----:B------:R-:W2:Y:S01]  /*2cb0*/  LDC.64 R18, c[0x0][0x3a0] ;  /* 0x0000e800ff127b82 */ /* 0x000ea20000000a00 */
[C---:B-1----:R-:W-:Y:S01]  /*2cc0*/  IADD3 R20, P3, PT, R13.reuse, UR4, RZ ;  /* 0x000000040d147c10 */ /* 0x042fe2000ff7e0ff */
[----:B------:R-:W-:-:S02]  /*2cd0*/  VIADD R21, R13, UR4 ;  /* 0x000000040d157c36 */ /* 0x000fc40008000000 */
[----:B------:R-:W-:Y:S01]  /*2ce0*/  VIADD R13, R13, 0x4 ;  /* 0x000000040d0d7836 */ /* 0x000fe20000000000 */
[----:B------:R-:W-:Y:S02]  /*2cf0*/  IADD3.X R22, PT, PT, RZ, RZ, RZ, P3, !PT ;  /* 0x000000ffff167210 */ /* 0x000fe40001ffe4ff */
[----:B0-----:R-:W-:-:S04]  /*2d00*/  LEA R16, P3, R20, R16, 0x3 ;  /* 0x0000001014107211 */ /* 0x001fc800078618ff */
[----:B------:R-:W-:Y:S01]  /*2d10*/  LEA.HI.X R17, R20, R17, R22, 0x3, P3 ;  /* 0x0000001114117211 */ /* 0x000fe200018f1c16 */
[----:B--2---:R-:W-:-:S05]  /*2d20*/  IMAD.WIDE.U32 R18, R21, 0x8, R18 ;  /* 0x0000000815127825 */ /* 0x004fca00078e0012 */
[----:B------:R0:W-:Y:S04]  /*2d30*/  STG.E.64 desc[UR6][R18.64], RZ ;  /* 0x000000ff12007986 */ /* 0x0001e8000c101b06 */
[----:B------:R0:W-:Y:S04]  /*2d40*/  STG.E.64 desc[UR6][R16.64+0x8], RZ ;  /* 0x000008ff10007986 */ /* 0x0001e8000c101b06 */
[----:B------:R0:W-:Y:S04]  /*2d50*/  STG.E.64 desc[UR6][R16.64+0x10], RZ ;  /* 0x000010ff10007986 */ /* 0x0001e8000c101b06 */
[----:B------:R0:W-:Y:S02]  /*2d60*/  STG.E.64 desc[UR6][R16.64+0x18], RZ ;  /* 0x000018ff10007986 */ /* 0x0001e4000c101b06 */
.L_x_40:
[----:B------:R-:W-:Y:S05]  /*2d70*/  @!P2 BRA `(.L_x_35) ;  /* 0x000000000050a947 */ /* 0x000fea0003800000 */
[----:B------:R-:W-:Y:S02]  /*2d80*/  ISETP.NE.AND P2, PT, R6, RZ, PT ;  /* 0x000000ff0600720c */ /* 0x000fe40003f45270 */
[----:B------:R-:W-:-:S11]  /*2d90*/  ISETP.NE.AND P3, PT, R2, RZ, PT ;  /* 0x000000ff0200720c */ /* 0x000fd60003f65270 */
[----:B------:R-:W1:Y:S08]  /*2da0*/  @P2 LDC R26, c[0x0][0x380] ;  /* 0x0000e000ff1a2b82 */ /* 0x000e700000000800 */
[----:B0-----:R-:W0:Y:S01]  /*2db0*/  @P2 LDC.64 R18, c[0x0][0x3a0] ;  /* 0x0000e800ff122b82 */ /* 0x001e220000000a00 */
[----:B------:R-:W-:Y:S05]  /*2dc0*/  @!P3 BRA `(.L_x_41) ;  /* 0x000000000030b947 */ /* 0x000fea0003800000 */
[----:B--2---:R-:W2:Y:S01]  /*2dd0*/  LDC.64 R16, c[0x0][0x3a0] ;  /* 0x0000e800ff107b82 */ /* 0x004ea20000000a00 */
[----:B------:R-:W3:Y:S07]  /*2de0*/  LDCU UR4, c[0x0][0x380] ;  /* 0x00007000ff0477ac */ /* 0x000eee0008000800 */
[----:B------:R-:W4:Y:S01]  /*2df0*/  LDC.64 R20, c[0x0][0x3a0] ;  /* 0x0000e800ff147b82 */ /* 0x000f220000000a00 */
[C---:B---3--:R-:W-:Y:S01]  /*2e00*/  IADD3 R22, P3, PT, R13.reuse, UR4, RZ ;  /* 0x000000040d167c10 */ /* 0x048fe2000ff7e0ff */
[----:B------:R-:W-:-:S02]  /*2e10*/  VIADD R23, R13, UR4 ;  /* 0x000000040d177c36 */ /* 0x000fc40008000000 */
[----:B------:R-:W-:Y:S01]  /*2e20*/  VIADD R13, R13, 0x2 ;  /* 0x000000020d0d7836 */ /* 0x000fe20000000000 */
[----:B------:R-:W-:Y:S02]  /*2e30*/  IADD3.X R24, PT, PT, RZ, RZ, RZ, P3, !PT ;  /* 0x000000ffff187210 */ /* 0x000fe40001ffe4ff */
[----:B--2---:R-:W-:-:S04]  /*2e40*/  LEA R16, P3, R22, R16, 0x3 ;  /* 0x0000001016107211 */ /* 0x004fc800078618ff */
[----:B------:R-:W-:Y:S01]  /*2e50*/  LEA.HI.X R17, R22, R17, R24, 0x3, P3 ;  /* 0x0000001116117211 */ /* 0x000fe200018f1c18 */
[----:B----4-:R-:W-:-:S05]  /*2e60*/  IMAD.WIDE.U32 R20, R23, 0x8, R20 ;  /* 0x0000000817147825 */ /* 0x010fca00078e0014 */
[----:B------:R3:W-:Y:S04]  /*2e70*/  STG.E.64 desc[UR6][R20.64], RZ ;  /* 0x000000ff14007986 */ /* 0x0007e8000c101b06 */
[----:B------:R3:W-:Y:S02]  /*2e80*/  STG.E.64 desc[UR6][R16.64+0x8], RZ ;  /* 0x000008ff10007986 */ /* 0x0007e4000c101b06 */
.L_x_41:
[----:B-1----:R-:W-:-:S04]  /*2e90*/  @P2 IMAD.IADD R13, R13, 0x1, R26 ;  /* 0x000000010d0d2824 */ /* 0x002fc800078e021a */
[----:B0-----:R-:W-:-:S05]  /*2ea0*/  @P2 IMAD.WIDE.U32 R18, R13, 0x8, R18 ;  /* 0x000000080d122825 */ /* 0x001fca00078e0012 */
[----:B------:R1:W-:Y:S02]  /*2eb0*/  @P2 STG.E.64 desc[UR6][R18.64], RZ ;  /* 0x000000ff12002986 */ /* 0x0003e4000c101b06 */
.L_x_35:
[----:B------:R-:W-:Y:S05]  /*2ec0*/  BSYNC.RECONVERGENT B0 ;  /* 0x0000000000007941 */ /* 0x000fea0003800200 */
.L_x_31:
[----:B------:R-:W5:Y:S01]  /*2ed0*/  LDCU UR4, c[0x0][0x384] ;  /* 0x00007080ff0477ac */ /* 0x000f620008000800 */
[----:B------:R-:W-:Y:S01]  /*2ee0*/  IADD3 R5, PT, PT, R5, R12, RZ ;  /* 0x0000000c05057210 */ /* 0x000fe20007ffe0ff */
[----:B------:R-:W-:Y:S03]  /*2ef0*/  BSSY.RECONVERGENT B0, `(.L_x_42) ;  /* 0x0000089000007945 */ /* 0x000fe60003800200 */
[----:B-----5:R-:W-:-:S13]  /*2f00*/  ISETP.NE.AND P2, PT, R5, UR4, PT ;  /* 0x0000000405007c0c */ /* 0x020fda000bf45270 */
[----:B------:R-:W-:Y:S05]  /*2f10*/  @!P2 BRA `(.L_x_43) ;  /* 0x00000004003ca947 */ /* 0x000fea0003800000 */
[----:B------:R-:W-:Y:S01]  /*2f20*/  ISETP.GE.U32.AND P2, PT, R14, 0x7, PT ;  /* 0x000000070e00780c */ /* 0x000fe20003f46070 */
[----:B------:R-:W-:-:S12]  /*2f30*/  IMAD.MOV.U32 R12, RZ, RZ, RZ ;  /* 0x000000ffff0c7224 */ /* 0x000fd800078e00ff */
[----:B------:R-:W-:Y:S05]  /*2f40*/  @!P2 BRA `(.L_x_44) ;  /* 0x000000000070a947 */ /* 0x000fea0003800000 */
[----:B------:R-:W-:-:S05]  /*2f50*/  UMOV UR4, URZ ;  /* 0x000000ff00047c82 */ /* 0x000fca0008000000 */
.L_x_45:
[----:B012-4-:R-:W0:Y:S08]  /*2f60*/  LDC R19, c[0x0][0x380] ;  /* 0x0000e000ff137b82 */ /* 0x017e300000000800 */
[----:B------:R-:W1:Y:S01]  /*2f70*/  LDC.64 R14, c[0x0][0x3a0] ;  /* 0x0000e800ff0e7b82 */ /* 0x000e620000000a00 */
[----:B0-----:R-:W-:-:S05]  /*2f80*/  VIADD R12, R19, UR4 ;  /* 0x00000004130c7c36 */ /* 0x001fca0008000000 */
[----:B------:R-:W-:-:S05]  /*2f90*/  LOP3.LUT R12, RZ, R12, RZ, 0x33, !PT ;  /* 0x0000000cff0c7212 */ /* 0x000fca00078e33ff */
[----:B------:R-:W-:-:S04]  /*2fa0*/  IMAD R13, R5, R19, R12 ;  /* 0x00000013050d7224 */ /* 0x000fc800078e020c */
[----:B-1----:R-:W-:-:S05]  /*2fb0*/  IMAD.WIDE R14, R13, 0x8, R14 ;  /* 0x000000080d0e7825 */ /* 0x002fca00078e020e */
[----:B--23--:R-:W2:Y:S01]  /*2fc0*/  LDG.E.64 R16, desc[UR6][R14.64] ;  /* 0x000000060e107981 */ /* 0x00cea2000c1e1b00 */
        /* <DEDUP_REMOVED lines=19> */
[----:B--2---:R-:W-:-:S07]  /*3100*/  MOV R12, R7 ;  /* 0x00000007000c7202 */ /* 0x004fce0000000f00 */
.L_x_44:
[----:B------:R-:W-:-:S13]  /*3110*/  ISETP.NE.AND P2, PT, R10, RZ, PT ;  /* 0x000000ff0a00720c */ /* 0x000fda0003f45270 */
[----:B------:R-:W-:Y:S05]  /*3120*/  @!P2 BRA `(.L_x_46) ;  /* 0x000000040094a947 */ /* 0x000fea0003800000 */
[----:B------:R-:W-:Y:S02]  /*3130*/  ISETP.GE.U32.AND P2, PT, R4, 0x3, PT ;  /* 0x000000030400780c */ /* 0x000fe40003f46070 */
[----:B------:R-:W-:-:S11]  /*3140*/  ISETP.NE.AND P3, PT, R9, RZ, PT ;  /* 0x000000ff0900720c */ /* 0x000fd60003f65270 */
[----:B------:R-:W-:Y:S05]  /*3150*/  @!P2 BRA `(.L_x_47) ;  /* 0x000000000040a947 */ /* 0x000fea0003800000 */
[----:B01--4-:R-:W0:Y:S08]  /*3160*/  LDC R19, c[0x0][0x380] ;  /* 0x0000e000ff137b82 */ /* 0x013e300000000800 */
[----:B------:R-:W1:Y:S01]  /*3170*/  LDC.64 R14, c[0x0][0x3a0] ;  /* 0x0000e800ff0e7b82 */ /* 0x000e620000000a00 */
[----:B0-----:R-:W-:-:S05]  /*3180*/  IMAD.IADD R13, R12, 0x1, R19 ;  /* 0x000000010c0d7824 */ /* 0x001fca00078e0213 */
[----:B--23--:R-:W-:-:S05]  /*3190*/  LOP3.LUT R16, RZ, R13, RZ, 0x33, !PT ;  /* 0x0000000dff107212 */ /* 0x00cfca00078e33ff */
[----:B------:R-:W-:-:S04]  /*31a0*/  IMAD R13, R5, R19, R16 ;  /* 0x00000013050d7224 */ /* 0x000fc800078e0210 */
[----:B-1----:R-:W-:-:S05]  /*31b0*/  IMAD.WIDE R14, R13, 0x8, R14 ;  /* 0x000000080d0e7825 */ /* 0x002fca00078e020e */
[----:B------:R-:W2:Y:S01]  /*31c0*/  LDG.E.64 R16, desc[UR6][R14.64] ;  /* 0x000000060e107981 */ /* 0x000ea2000c1e1b00 */
[----:B------:R-:W-:-:S05]  /*31d0*/  IMAD.WIDE.U32 R18, R19, 0x8, R14 ;  /* 0x0000000813127825 */ /* 0x000fca00078e000e */
        /* <DEDUP_REMOVED lines=8> */
.L_x_47:
[----:B------:R-:W-:Y:S05]  /*3260*/  @!P3 BRA `(.L_x_46) ;  /* 0x000000040044b947 */ /* 0x000fea0003800000 */
[----:B------:R-:W-:Y:S02]  /*3270*/  ISETP.NE.AND P2, PT, R2, RZ, PT ;  /* 0x000000ff0200720c */ /* 0x000fe40003f45270 */
[----:B------:R-:W-:-:S11]  /*3280*/  ISETP.NE.AND P3, PT, R6, RZ, PT ;  /* 0x000000ff0600720c */ /* 0x000fd60003f65270 */
[----:B------:R-:W-:Y:S05]  /*3290*/  @!P2 BRA `(.L_x_48) ;  /* 0x000000000030a947 */ /* 0x000fea0003800000 */
[----:B0123--:R-:W0:Y:S08]  /*32a0*/  LDC R21, c[0x0][0x380] ;  /* 0x0000e000ff157b82 */ /* 0x00fe300000000800 */
[----:B------:R-:W1:Y:S01]  /*32b0*/  LDC.64 R14, c[0x0][0x3a0] ;  /* 0x0000e800ff0e7b82 */ /* 0x000e620000000a00 */
[----:B0-----:R-:W-:-:S04]  /*32c0*/  IADD3 R13, PT, PT, R12, R21, RZ ;  /* 0x000000150c0d7210 */ /* 0x001fc80007ffe0ff */
[----:B------:R-:W-:-:S05]  /*32d0*/  LOP3.LUT R16, RZ, R13, RZ, 0x33, !PT ;  /* 0x0000000dff107212 */ /* 0x000fca00078e33ff */
[----:B----4-:R-:W-:-:S04]  /*32e0*/  IMAD R19, R5, R21, R16 ;  /* 0x0000001505137224 */ /* 0x010fc800078e0210 */
[----:B-1----:R-:W-:-:S05]  /*32f0*/  IMAD.WIDE R18, R19, 0x8, R14 ;  /* 0x0000000813127825 */ /* 0x002fca00078e020e */
[----:B------:R-:W2:Y:S01]  /*3300*/  LDG.E.64 R14, desc[UR6][R18.64] ;  /* 0x00000006120e7981 */ /* 0x000ea2000c1e1b00 */
[----:B------:R-:W-:-:S05]  /*3310*/  IMAD.WIDE.U32 R20, R21, 0x8, R18 ;  /* 0x0000000815147825 */ /* 0x000fca00078e0012 */
[----:B--2---:R0:W-:Y:S04]  /*3320*/  STG.E.64 desc[UR6][R20.64], R14 ;  /* 0x0000000e14007986 */ /* 0x0041e8000c101b06 */
[----:B------:R-:W2:Y:S01]  /*3330*/  LDG.E.64 R16, desc[UR6][R18.64+-0x8] ;  /* 0xfffff80612107981 */ /* 0x000ea2000c1e1b00 */
[----:B------:R-:W-:-:S03]  /*3340*/  VIADD R12, R12, 0x2 ;  /* 0x000000020c0c7836 */ /* 0x000fc60000000000 */
[----:B--2---:R0:W-:Y:S04]  /*3350*/  STG.E.64 desc[UR6][R20.64+-0x8], R16 ;  /* 0xfffff81014007986 */ /* 0x0041e8000c101b06 */
.L_x_48:
[----:B------:R-:W-:Y:S05]  /*3360*/  @!P3 BRA `(.L_x_46) ;  /* 0x000000040004b947 */ /* 0x000fea0003800000 */
[----:B0-23--:R-:W0:Y:S08]  /*3370*/  LDC R17, c[0x0][0x380] ;  /* 0x0000e000ff117b82 */ /* 0x00de300000000800 */
[----:B------:R-:W2:Y:S01]  /*3380*/  LDC.64 R14, c[0x0][0x3a0] ;  /* 0x0000e800ff0e7b82 */ /* 0x000ea20000000a00 */
[----:B0-----:R-:W-:-:S05]  /*3390*/  IMAD.IADD R12, R12, 0x1, R17 ;  /* 0x000000010c0c7824 */ /* 0x001fca00078e0211 */
[----:B------:R-:W-:-:S05]  /*33a0*/  LOP3.LUT R12, RZ, R12, RZ, 0x33, !PT ;  /* 0x0000000cff0c7212 */ /* 0x000fca00078e33ff */
[----:B------:R-:W-:-:S04]  /*33b0*/  IMAD R13, R5, R17, R12 ;  /* 0x00000011050d7224 */ /* 0x000fc800078e020c */
[----:B--2---:R-:W-:-:S05]  /*33c0*/  IMAD.WIDE R12, R13, 0x8, R14 ;  /* 0x000000080d0c7825 */ /* 0x004fca00078e020e */
[----:B------:R-:W2:Y:S01]  /*33d0*/  LDG.E.64 R14, desc[UR6][R12.64] ;  /* 0x000000060c0e7981 */ /* 0x000ea2000c1e1b00 */
[----:B------:R-:W-:-:S05]  /*33e0*/  IMAD.WIDE.U32 R16, R17, 0x8, R12 ;  /* 0x0000000811107825 */ /* 0x000fca00078e000c */
[----:B--2---:R0:W-:Y:S01]  /*33f0*/  STG.E.64 desc[UR6][R16.64], R14 ;  /* 0x0000000e10007986 */ /* 0x0041e2000c101b06 */
[----:B------:R-:W-:Y:S05]  /*3400*/  BRA `(.L_x_46) ;  /* 0x0000000000dc7947 */ /* 0x000fea0003800000 */
.L_x_43:
[----:B------:R-:W-:Y:S01]  /*3410*/  ISETP.GE.U32.AND P2, PT, R14, 0x7, PT ;  /* 0x000000070e00780c */ /* 0x000fe20003f46070 */
[----:B------:R-:W-:Y:S01]  /*3420*/  IMAD.MOV.U32 R5, RZ, RZ, RZ ;  /* 0x000000ffff057224 */ /* 0x000fe200078e00ff */
[----:B01--4-:R-:W-:-:S11]  /*3430*/  IADD3 R19, PT, PT, R15, -0x1, RZ ;  /* 0xffffffff0f137810 */ /* 0x013fd60007ffe0ff */
[----:B------:R-:W-:Y:S05]  /*3440*/  @!P2 BRA `(.L_x_49) ;  /* 0x000000000048a947 */ /* 0x000fea0003800000 */
[----:B------:R-:W0:Y:S01]  /*3450*/  LDC.64 R14, c[0x0][0x3a0] ;  /* 0x0000e800ff0e7b82 */ /* 0x000e220000000a00 */
[----:B------:R-:W1:Y:S01]  /*3460*/  LDCU UR5, c[0x0][0x380] ;  /* 0x00007000ff0577ac */ /* 0x000e620008000800 */
[----:B------:R-:W-:-:S05]  /*3470*/  UMOV UR4, URZ ;  /* 0x000000ff00047c82 */ /* 0x000fca0008000000 */
.L_x_50:
[----:B------:R-:W-:Y:S01]  /*3480*/  LOP3.LUT R5, RZ, UR4, RZ, 0x33, !PT ;  /* 0x00000004ff057c12 */ /* 0x000fe2000f8e33ff */
[----:B------:R-:W-:-:S04]  /*3490*/  UIADD3 UR4, UPT, UPT, UR4, 0x8, URZ ;  /* 0x0000000804047890 */ /* 0x000fc8000fffe0ff */
[----:B-1----:R-:W-:Y:S02]  /*34a0*/  IMAD R5, R19, UR5, R5 ;  /* 0x0000000513057c24 */ /* 0x002fe4000f8e0205 */
[----:B------:R-:W-:Y:S02]  /*34b0*/  ISETP.NE.AND P2, PT, R7, UR4, PT ;  /* 0x0000000407007c0c */ /* 0x000fe4000bf45270 */
[----:B0---4-:R-:W-:-:S05]  /*34c0*/  IMAD.WIDE R12, R5, 0x8, R14 ;  /* 0x00000008050c7825 */ /* 0x011fca00078e020e */
        /* <DEDUP_REMOVED lines=10> */
.L_x_49:
[----:B------:R-:W-:-:S13]  /*3570*/  ISETP.NE.AND P2, PT, R10, RZ, PT ;  /* 0x000000ff0a00720c */ /* 0x000fda0003f45270 */
[----:B------:R-:W-:Y:S05]  /*3580*/  @!P2 BRA `(.L_x_46) ;  /* 0x00000000007ca947 */ /* 0x000fea0003800000 */
[----:B------:R-:W-:Y:S02]  /*3590*/  ISETP.GE.U32.AND P2, PT, R4, 0x3, PT ;  /* 0x000000030400780c */ /* 0x000fe40003f46070 */
[----:B------:R-:W-:-:S11]  /*35a0*/  ISETP.NE.AND P3, PT, R9, RZ, PT ;  /* 0x000000ff0900720c */ /* 0x000fd60003f65270 */
[----:B------:R-:W-:Y:S05]  /*35b0*/  @!P2 BRA `(.L_x_51) ;  /* 0x000000000028a947 */ /* 0x000fea0003800000 */
[----:B----4-:R-:W0:Y:S01]  /*35c0*/  LDC.64 R12, c[0x0][0x3a0] ;  /* 0x0000e800ff0c7b82 */ /* 0x010e220000000a00 */
[----:B------:R-:W1:Y:S01]  /*35d0*/  LDCU UR4, c[0x0][0x380] ;  /* 0x00007000ff0477ac */ /* 0x000e620008000800 */
[----:B------:R-:W-:Y:S02]  /*35e0*/  LOP3.LUT R14, RZ, R5, RZ, 0x33, !PT ;  /* 0x00000005ff0e7212 */ /* 0x000fe400078e33ff */
[----:B------:R-:W-:-:S03]  /*35f0*/  IADD3 R5, PT, PT, R5, 0x4, RZ ;  /* 0x0000000405057810 */ /* 0x000fc60007ffe0ff */
[----:B-1----:R-:W-:-:S04]  /*3600*/  IMAD R15, R19, UR4, R14 ;  /* 0x00000004130f7c24 */ /* 0x002fc8000f8e020e */
[----:B0-----:R-:W-:-:S05]  /*3610*/  IMAD.WIDE R12, R15, 0x8, R12 ;  /* 0x000000080f0c7825 */ /* 0x001fca00078e020c */
[----:B------:R0:W-:Y:S04]  /*3620*/  STG.E.64 desc[UR6][R12.64], RZ ;  /* 0x000000ff0c007986 */ /* 0x0001e8000c101b06 */
[----:B------:R0:W-:Y:S04]  /*3630*/  STG.E.64 desc[UR6][R12.64+-0x8], RZ ;  /* 0xfffff8ff0c007986 */ /* 0x0001e8000c101b06 */
[----:B------:R0:W-:Y:S04]  /*3640*/  STG.E.64 desc[UR6][R12.64+-0x10], RZ ;  /* 0xfffff0ff0c007986 */ /* 0x0001e8000c101b06 */
[----:B------:R0:W-:Y:S02]  /*3650*/  STG.E.64 desc[UR6][R12.64+-0x18], RZ ;  /* 0xffffe8ff0c007986 */ /* 0x0001e4000c101b06 */
.L_x_51:
[----:B------:R-:W-:Y:S05]  /*3660*/  @!P3 BRA `(.L_x_46) ;  /* 0x000000000044b947 */ /* 0x000fea0003800000 */
[----:B------:R-:W-:Y:S02]  /*3670*/  ISETP.NE.AND P3, PT, R6, RZ, PT ;  /* 0x000000ff0600720c */ /* 0x000fe40003f65270 */
[----:B------:R-:W-:-:S11]  /*3680*/  ISETP.NE.AND P2, PT, R2, RZ, PT ;  /* 0x000000ff0200720c */ /* 0x000fd60003f45270 */
[----:B------:R-:W1:Y:S08]  /*3690*/  @P3 LDC R18, c[0x0][0x380] ;  /* 0x0000e000ff123b82 */ /* 0x000e700000000800 */
[----:B0---4-:R-:W0:Y:S01]  /*36a0*/  @P3 LDC.64 R12, c[0x0][0x3a0] ;  /* 0x0000e800ff0c3b82 */ /* 0x011e220000000a00 */
[----:B------:R-:W-:Y:S05]  /*36b0*/  @!P2 BRA `(.L_x_52) ;  /* 0x000000000020a947 */ /* 0x000fea0003800000 */
[----:B------:R-:W4:Y:S01]  /*36c0*/  LDC.64 R14, c[0x0][0x3a0] ;  /* 0x0000e800ff0e7b82 */ /* 0x000f220000000a00 */
[----:B------:R-:W5:Y:S01]  /*36d0*/  LDCU UR4, c[0x0][0x380] ;  /* 0x00007000ff0477ac */ /* 0x000f620008000800 */
[----:B--23--:R-:W-:Y:S01]  /*36e0*/  LOP3.LUT R16, RZ, R5, RZ, 0x33, !PT ;  /* 0x00000005ff107212 */ /* 0x00cfe200078e33ff */
[----:B------:R-:W-:-:S04]  /*36f0*/  VIADD R5, R5, 0x2 ;  /* 0x0000000205057836 */ /* 0x000fc80000000000 */
[----:B-----5:R-:W-:-:S04]  /*3700*/  IMAD R17, R19, UR4, R16 ;  /* 0x0000000413117c24 */ /* 0x020fc8000f8e0210 */
[----:B----4-:R-:W-:-:S05]  /*3710*/  IMAD.WIDE R14, R17, 0x8, R14 ;  /* 0x00000008110e7825 */ /* 0x010fca00078e020e */
[----:B------:R4:W-:Y:S04]  /*3720*/  STG.E.64 desc[UR6][R14.64], RZ ;  /* 0x000000ff0e007986 */ /* 0x0009e8000c101b06 */
[----:B------:R4:W-:Y:S02]  /*3730*/  STG.E.64 desc[UR6][R14.64+-0x8], RZ ;  /* 0xfffff8ff0e007986 */ /* 0x0009e4000c101b06 */
.L_x_52:
[----:B------:R-:W-:-:S05]  /*3740*/  @P3 LOP3.LUT R5, RZ, R5, RZ, 0x33, !PT ;  /* 0x00000005ff053212 */ /* 0x000fca00078e33ff */
[----:B-1----:R-:W-:-:S04]  /*3750*/  @P3 IMAD R5, R19, R18, R5 ;  /* 0x0000001213053224 */ /* 0x002fc800078e0205 */
[----:B0-----:R-:W-:-:S05]  /*3760*/  @P3 IMAD.WIDE R12, R5, 0x8, R12 ;  /* 0x00000008050c3825 */ /* 0x001fca00078e020c */
[----:B------:R0:W-:Y:S02]  /*3770*/  @P3 STG.E.64 desc[UR6][R12.64], RZ ;  /* 0x000000ff0c003986 */ /* 0x0001e4000c101b06 */
.L_x_46:
[----:B------:R-:W-:Y:S05]  /*3780*/  BSYNC.RECONVERGENT B0 ;  /* 0x0000000000007941 */ /* 0x000fea0003800200 */
.L_x_42:
[----:B------:R-:W-:Y:S05]  /*3790*/  @!P0 BRA `(.L_x_53) ;  /* 0xffffffec00048947 */ /* 0x000fea000383ffff */
[----:B------:R-:W-:Y:S05]  /*37a0*/  EXIT ;  /* 0x000000000000794d */ /* 0x000fea0003800000 */
.L_x_54:
[----:B------:R-:W-:-:S00]  /*37b0*/  BRA `(.L_x_54) ;  /* 0xfffffffc00fc7947 */ /* 0x000fc0000383ffff */
[----:B------:R-:W-:-:S00]  /*37c0*/  NOP ;  /* 0x0000000000007918 */ /* 0x000fc00000000000 */
        /* <DEDUP_REMOVED lines=11> */
.L_x_55:


//--------------------- .nv.shared.reserved.0     --------------------------
	.section	.nv.shared.reserved.0,"aw",@nobits
	.weak		__nv_reservedSMEM_offset_0_alias
	.size		__nv_reservedSMEM_offset_0_alias, 0, 64
	.other		__nv_reservedSMEM_offset_0_alias,@"STO_CUDA_RESERVED_SHARED STV_DEFAULT"
__nv_reservedSMEM_offset_0_alias:
	.zero		0
	.zero		64


//--------------------- .nv.constant0._Z14compute_kerneliiiidPdS_ --------------------------
	.section	.nv.constant0._Z14compute_kerneliiiidPdS_,"a",@progbits
	.sectionflags	@""
	.align	4
.nv.constant0._Z14compute_kerneliiiidPdS_:
	.zero		936


//--------------------- SYMBOLS --------------------------

	.type		.nv.reservedSmem.offset0,@object
	.size		.nv.reservedSmem.offset0,0x4
